	.target	sm_100a

	.elftype	@"ET_EXEC"


//--------------------- .note.nv.tkinfo           --------------------------
	.section	.note.nv.tkinfo,"",@"SHT_NOTE"
	.sectionflags	@"SHF_NOTE_NV_TKINFO"
	.tkinfo
        /*0018*/ 	.word	0x00000002
        /*0030*/ 	.string	""
        /*0030*/ 	.string	"ptxas"
        /*0030*/ 	.string	"Cuda compilation tools, release 13.0, V13.0.88"
        /*0030*/ 	.string	"Build cuda_13.0.r13.0/compiler.36424714_0"
        /*0030*/ 	.string	"-arch sm_100a -m 64 "



//--------------------- .note.nv.cuinfo           --------------------------
	.section	.note.nv.cuinfo,"",@"SHT_NOTE"
	.sectionflags	@"SHF_NOTE_NV_CUINFO"
        /*0018*/ 	.short	0x0002
        /*001a*/ 	.short	0x0064
        /*001c*/ 	.short	0x0082
	.zero		2


//--------------------- .nv.info                  --------------------------
	.section	.nv.info,"",@"SHT_CUDA_INFO"
	.align	4


	//----- nvinfo : EIATTR_REGCOUNT
	.align		4
        /*0000*/ 	.byte	0x04, 0x2f
        /*0002*/ 	.short	(.L_19 - .L_18)
	.align		4
.L_18:
        /*0004*/ 	.word	index@(_ZN7cutlass13device_kernelINS_4conv6kernel13ConvUniversalINS1_16ConvProblemShapeILNS1_8OperatorE0ELi3EEENS1_10collective14CollectiveConvINS1_47MainloopSm100TmaUmmaWarpSpecializedImplicitGemmILS5_0ELi17ELi3ELi1ELi2EN4cute5tupleIJNSA_1CILi2EEENSC_ILi1EEESE_EEEEENSB_IJNSC_ILi128EEENSC_ILi64EEENSB_IJSI_EEEEEENS_6half_tESL_NSA_8TiledMMAINSA_8MMA_AtomIJNSA_26SM100_MMA_F16BF16_2x1SM_SSISL_SL_fLi128ELi64ELNSA_4UMMA5MajorE0ELSQ_0ELNSP_7ScaleInE0ELSR_0EEEEEENSA_6LayoutINSB_IJSE_SE_SE_EEENSB_IJNSC_ILi0EEESW_SW_EEEEENSB_IJNSA_10UnderscoreESZ_SZ_EEEEENS7_6detail27Sm100ImplicitGemmTileTraitsINSA_25SM100_TMA_2SM_LOAD_IM2COLENSA_14ComposedLayoutINSA_7SwizzleILi3ELi4ELi3EEENSA_18smem_ptr_flag_bitsILi16EEENSU_INSB_IJNSC_ILi8EEESI_EEENSB_IJSI_SE_EEEEEEEvEENS13_INSA_18SM100_TMA_2SM_LOADES1E_vEEEENS_8epilogue10collective18CollectiveEpilogueINS1J_23Sm100TmaWarpSpecializedILi3ELi2ELi16ELb1ELb0EEEJNSB_IJSI_SI_SJ_EEENSB_IJNSU_ISI_SE_EENSU_INSB_IJNSC_ILi16EEESD_EEENSB_IJSE_NSC_ILi32EEEEEEEEEEESL_NSB_IJNSB_IJllllEEESE_SW_EEESL_S1X_NS1J_6fusion15FusionCallbacksIS1N_NS1Y_17LinearCombinationISL_fSL_fLNS_15FloatRoundStyleE2EEES1O_S1V_JEEENSA_5SM1004TMEM4LOAD26SM100_TMEM_LOAD_32dp32b16xENSA_20SM90_TMA_LOAD_IM2COLENS15_INS16_ILi1ELi4ELi3EEES19_NSU_INSB_IJS1A_S1Q_EEENSB_IJS1Q_SE_EEEEEEENSA_39AutoVectorizingCopyWithAssumedAlignmentILi128EEENSA_21SM90_TMA_STORE_IM2COLES2D_S2F_S2F_EEEvvEEEEvNT_6ParamsE)
        /*0008*/ 	.word	0x00000046


	//----- nvinfo : EIATTR_FRAME_SIZE
	.align		4
.L_19:
        /*000c*/ 	.byte	0x04, 0x11
        /*000e*/ 	.short	(.L_21 - .L_20)
	.align		4
.L_20:
        /*0010*/ 	.word	index@($__internal_2_$__cuda_sm10x_tcgen05_guardrail_trap_unallocated_columns_being_dealloced)
        /*0014*/ 	.word	0x00000008


	//----- nvinfo : EIATTR_FRAME_SIZE
	.align		4
.L_21:
        /*0018*/ 	.byte	0x04, 0x11
        /*001a*/ 	.short	(.L_23 - .L_22)
	.align		4
.L_22:
        /*001c*/ 	.word	index@($__internal_1_$__cuda_sm10x_tcgen05_guardrail_trap_phase_invalid_during_alloc)
        /*0020*/ 	.word	0x00000008


	//----- nvinfo : EIATTR_FRAME_SIZE
	.align		4
.L_23:
        /*0024*/ 	.byte	0x04, 0x11
        /*0026*/ 	.short	(.L_25 - .L_24)
	.align		4
.L_24:
        /*0028*/ 	.word	index@($__internal_0_$__cuda_sm10x_tcgen05_guardrail_trap_col_being_dealloced_not_returned_by_alloc)
        /*002c*/ 	.word	0x00000008


	//----- nvinfo : EIATTR_FRAME_SIZE
	.align		4
.L_25:
        /*0030*/ 	.byte	0x04, 0x11
        /*0032*/ 	.short	(.L_27 - .L_26)
	.align		4
.L_26:
        /*0034*/ 	.word	index@(_ZN7cutlass13device_kernelINS_4conv6kernel13ConvUniversalINS1_16ConvProblemShapeILNS1_8OperatorE0ELi3EEENS1_10collective14CollectiveConvINS1_47MainloopSm100TmaUmmaWarpSpecializedImplicitGemmILS5_0ELi17ELi3ELi1ELi2EN4cute5tupleIJNSA_1CILi2EEENSC_ILi1EEESE_EEEEENSB_IJNSC_ILi128EEENSC_ILi64EEENSB_IJSI_EEEEEENS_6half_tESL_NSA_8TiledMMAINSA_8MMA_AtomIJNSA_26SM100_MMA_F16BF16_2x1SM_SSISL_SL_fLi128ELi64ELNSA_4UMMA5MajorE0ELSQ_0ELNSP_7ScaleInE0ELSR_0EEEEEENSA_6LayoutINSB_IJSE_SE_SE_EEENSB_IJNSC_ILi0EEESW_SW_EEEEENSB_IJNSA_10UnderscoreESZ_SZ_EEEEENS7_6detail27Sm100ImplicitGemmTileTraitsINSA_25SM100_TMA_2SM_LOAD_IM2COLENSA_14ComposedLayoutINSA_7SwizzleILi3ELi4ELi3EEENSA_18smem_ptr_flag_bitsILi16EEENSU_INSB_IJNSC_ILi8EEESI_EEENSB_IJSI_SE_EEEEEEEvEENS13_INSA_18SM100_TMA_2SM_LOADES1E_vEEEENS_8epilogue10collective18CollectiveEpilogueINS1J_23Sm100TmaWarpSpecializedILi3ELi2ELi16ELb1ELb0EEEJNSB_IJSI_SI_SJ_EEENSB_IJNSU_ISI_SE_EENSU_INSB_IJNSC_ILi16EEESD_EEENSB_IJSE_NSC_ILi32EEEEEEEEEEESL_NSB_IJNSB_IJllllEEESE_SW_EEESL_S1X_NS1J_6fusion15FusionCallbacksIS1N_NS1Y_17LinearCombinationISL_fSL_fLNS_15FloatRoundStyleE2EEES1O_S1V_JEEENSA_5SM1004TMEM4LOAD26SM100_TMEM_LOAD_32dp32b16xENSA_20SM90_TMA_LOAD_IM2COLENS15_INS16_ILi1ELi4ELi3EEES19_NSU_INSB_IJS1A_S1Q_EEENSB_IJS1Q_SE_EEEEEEENSA_39AutoVectorizingCopyWithAssumedAlignmentILi128EEENSA_21SM90_TMA_STORE_IM2COLES2D_S2F_S2F_EEEvvEEEEvNT_6ParamsE)
        /*0038*/ 	.word	0x00000008


	//----- nvinfo : EIATTR_MIN_STACK_SIZE
	.align		4
.L_27:
        /*003c*/ 	.byte	0x04, 0x12
        /*003e*/ 	.short	(.L_29 - .L_28)
	.align		4
.L_28:
        /*0040*/ 	.word	index@(_ZN7cutlass13device_kernelINS_4conv6kernel13ConvUniversalINS1_16ConvProblemShapeILNS1_8OperatorE0ELi3EEENS1_10collective14CollectiveConvINS1_47MainloopSm100TmaUmmaWarpSpecializedImplicitGemmILS5_0ELi17ELi3ELi1ELi2EN4cute5tupleIJNSA_1CILi2EEENSC_ILi1EEESE_EEEEENSB_IJNSC_ILi128EEENSC_ILi64EEENSB_IJSI_EEEEEENS_6half_tESL_NSA_8TiledMMAINSA_8MMA_AtomIJNSA_26SM100_MMA_F16BF16_2x1SM_SSISL_SL_fLi128ELi64ELNSA_4UMMA5MajorE0ELSQ_0ELNSP_7ScaleInE0ELSR_0EEEEEENSA_6LayoutINSB_IJSE_SE_SE_EEENSB_IJNSC_ILi0EEESW_SW_EEEEENSB_IJNSA_10UnderscoreESZ_SZ_EEEEENS7_6detail27Sm100ImplicitGemmTileTraitsINSA_25SM100_TMA_2SM_LOAD_IM2COLENSA_14ComposedLayoutINSA_7SwizzleILi3ELi4ELi3EEENSA_18smem_ptr_flag_bitsILi16EEENSU_INSB_IJNSC_ILi8EEESI_EEENSB_IJSI_SE_EEEEEEEvEENS13_INSA_18SM100_TMA_2SM_LOADES1E_vEEEENS_8epilogue10collective18CollectiveEpilogueINS1J_23Sm100TmaWarpSpecializedILi3ELi2ELi16ELb1ELb0EEEJNSB_IJSI_SI_SJ_EEENSB_IJNSU_ISI_SE_EENSU_INSB_IJNSC_ILi16EEESD_EEENSB_IJSE_NSC_ILi32EEEEEEEEEEESL_NSB_IJNSB_IJllllEEESE_SW_EEESL_S1X_NS1J_6fusion15FusionCallbacksIS1N_NS1Y_17LinearCombinationISL_fSL_fLNS_15FloatRoundStyleE2EEES1O_S1V_JEEENSA_5SM1004TMEM4LOAD26SM100_TMEM_LOAD_32dp32b16xENSA_20SM90_TMA_LOAD_IM2COLENS15_INS16_ILi1ELi4ELi3EEES19_NSU_INSB_IJS1A_S1Q_EEENSB_IJS1Q_SE_EEEEEEENSA_39AutoVectorizingCopyWithAssumedAlignmentILi128EEENSA_21SM90_TMA_STORE_IM2COLES2D_S2F_S2F_EEEvvEEEEvNT_6ParamsE)
        /*0044*/ 	.word	0x00000008
.L_29:


//--------------------- .nv.compat                --------------------------
	.section	.nv.compat,"",@"SHT_CUDA_COMPAT_INFO"
	.align	4
        /*0000*/ 	.byte	0x02, 0x09, 0x01, 0x00, 0x02, 0x02, 0x02, 0x00, 0x02, 0x05, 0x05, 0x00, 0x03, 0x07, 0x01, 0x01
        /*0010*/ 	.byte	0x02, 0x03, 0x01, 0x00, 0x02, 0x06, 0x01, 0x00, 0x04, 0x0b, 0x08, 0x00, 0x09, 0x00, 0x00, 0x00
        /*0020*/ 	.byte	0x00, 0x00, 0x00, 0x00


//--------------------- .nv.info._ZN7cutlass13device_kernelINS_4conv6kernel13ConvUniversalINS1_16ConvProblemShapeILNS1_8OperatorE0ELi3EEENS1_10collective14CollectiveConvINS1_47MainloopSm100TmaUmmaWarpSpecializedImplicitGemmILS5_0ELi17ELi3ELi1ELi2EN4cute5tupleIJNSA_1CILi2EEENSC_ILi1EEESE_EEEEENSB_IJNSC_ILi128EEENSC_ILi64EEENSB_IJSI_EEEEEENS_6half_tESL_NSA_8TiledMMAINSA_8MMA_AtomIJNSA_26SM100_MMA_F16BF16_2x1SM_SSISL_SL_fLi128ELi64ELNSA_4UMMA5MajorE0ELSQ_0ELNSP_7ScaleInE0ELSR_0EEEEEENSA_6LayoutINSB_IJSE_SE_SE_EEENSB_IJNSC_ILi0EEESW_SW_EEEEENSB_IJNSA_10UnderscoreESZ_SZ_EEEEENS7_6detail27Sm100ImplicitGemmTileTraitsINSA_25SM100_TMA_2SM_LOAD_IM2COLENSA_14ComposedLayoutINSA_7SwizzleILi3ELi4ELi3EEENSA_18smem_ptr_flag_bitsILi16EEENSU_INSB_IJNSC_ILi8EEESI_EEENSB_IJSI_SE_EEEEEEEvEENS13_INSA_18SM100_TMA_2SM_LOADES1E_vEEEENS_8epilogue10collective18CollectiveEpilogueINS1J_23Sm100TmaWarpSpecializedILi3ELi2ELi16ELb1ELb0EEEJNSB_IJSI_SI_SJ_EEENSB_IJNSU_ISI_SE_EENSU_INSB_IJNSC_ILi16EEESD_EEENSB_IJSE_NSC_ILi32EEEEEEEEEEESL_NSB_IJNSB_IJllllEEESE_SW_EEESL_S1X_NS1J_6fusion15FusionCallbacksIS1N_NS1Y_17LinearCombinationISL_fSL_fLNS_15FloatRoundStyleE2EEES1O_S1V_JEEENSA_5SM1004TMEM4LOAD26SM100_TMEM_LOAD_32dp32b16xENSA_20SM90_TMA_LOAD_IM2COLENS15_INS16_ILi1ELi4ELi3EEES19_NSU_INSB_IJS1A_S1Q_EEENSB_IJS1Q_SE_EEEEEEENSA_39AutoVectorizingCopyWithAssumedAlignmentILi128EEENSA_21SM90_TMA_STORE_IM2COLES2D_S2F_S2F_EEEvvEEEEvNT_6ParamsE --------------------------
	.section	.nv.info._ZN7cutlass13device_kernelINS_4conv6kernel13ConvUniversalINS1_16ConvProblemShapeILNS1_8OperatorE0ELi3EEENS1_10collective14CollectiveConvINS1_47MainloopSm100TmaUmmaWarpSpecializedImplicitGemmILS5_0ELi17ELi3ELi1ELi2EN4cute5tupleIJNSA_1CILi2EEENSC_ILi1EEESE_EEEEENSB_IJNSC_ILi128EEENSC_ILi64EEENSB_IJSI_EEEEEENS_6half_tESL_NSA_8TiledMMAINSA_8MMA_AtomIJNSA_26SM100_MMA_F16BF16_2x1SM_SSISL_SL_fLi128ELi64ELNSA_4UMMA5MajorE0ELSQ_0ELNSP_7ScaleInE0ELSR_0EEEEEENSA_6LayoutINSB_IJSE_SE_SE_EEENSB_IJNSC_ILi0EEESW_SW_EEEEENSB_IJNSA_10UnderscoreESZ_SZ_EEEEENS7_6detail27Sm100ImplicitGemmTileTraitsINSA_25SM100_TMA_2SM_LOAD_IM2COLENSA_14ComposedLayoutINSA_7SwizzleILi3ELi4ELi3EEENSA_18smem_ptr_flag_bitsILi16EEENSU_INSB_IJNSC_ILi8EEESI_EEENSB_IJSI_SE_EEEEEEEvEENS13_INSA_18SM100_TMA_2SM_LOADES1E_vEEEENS_8epilogue10collective18CollectiveEpilogueINS1J_23Sm100TmaWarpSpecializedILi3ELi2ELi16ELb1ELb0EEEJNSB_IJSI_SI_SJ_EEENSB_IJNSU_ISI_SE_EENSU_INSB_IJNSC_ILi16EEESD_EEENSB_IJSE_NSC_ILi32EEEEEEEEEEESL_NSB_IJNSB_IJllllEEESE_SW_EEESL_S1X_NS1J_6fusion15FusionCallbacksIS1N_NS1Y_17LinearCombinationISL_fSL_fLNS_15FloatRoundStyleE2EEES1O_S1V_JEEENSA_5SM1004TMEM4LOAD26SM100_TMEM_LOAD_32dp32b16xENSA_20SM90_TMA_LOAD_IM2COLENS15_INS16_ILi1ELi4ELi3EEES19_NSU_INSB_IJS1A_S1Q_EEENSB_IJS1Q_SE_EEEEEEENSA_39AutoVectorizingCopyWithAssumedAlignmentILi128EEENSA_21SM90_TMA_STORE_IM2COLES2D_S2F_S2F_EEEvvEEEEvNT_6ParamsE,"",@"SHT_CUDA_INFO"
	.sectionflags	@""
	.align	4


	//----- nvinfo : EIATTR_CUDA_API_VERSION
	.align		4
        /*0000*/ 	.byte	0x04, 0x37
        /*0002*/ 	.short	(.L_31 - .L_30)
.L_30:
        /*0004*/ 	.word	0x00000082


	//----- nvinfo : EIATTR_KPARAM_INFO
	.align		4
.L_31:
        /*0008*/ 	.byte	0x04, 0x17
        /*000a*/ 	.short	(.L_33 - .L_32)
.L_32:
        /*000c*/ 	.word	0x00000000
        /*0010*/ 	.short	0x0000
        /*0012*/ 	.short	0x0000
        /*0014*/ 	.byte	0x00, 0xf0, 0x01, 0x24


	//----- nvinfo : EIATTR_AT_ENTRY_FRAGMENTS
	.align		4
.L_33:
        /*0018*/ 	.byte	0x04, 0x4f
        /*001a*/ 	.short	(.L_35 - .L_34)


	//   ....[0]....
.L_34:
        /*001c*/ 	.word	0x00000007


	//----- nvinfo : EIATTR_RESERVED_SMEM_USED
	.align		4
.L_35:
        /*0020*/ 	.byte	0x01, 0x41
	.zero		2


	//----- nvinfo : EIATTR_SPARSE_MMA_MASK
	.align		4
        /*0024*/ 	.byte	0x03, 0x50
        /*0026*/ 	.short	0x0000


	//----- nvinfo : EIATTR_TCGEN05_2CTA_USED
	.align		4
        /*0028*/ 	.byte	0x01, 0x52
	.zero		2


	//----- nvinfo : EIATTR_MAXREG_COUNT
	.align		4
        /*002c*/ 	.byte	0x03, 0x1b
        /*002e*/ 	.short	0x00ff


	//----- nvinfo : EIATTR_NUM_BARRIERS
	.align		4
        /*0030*/ 	.byte	0x02, 0x4c
        /*0032*/ 	.byte	0x07
	.zero		1


	//----- nvinfo : EIATTR_EXTERNS
	.align		4
        /*0034*/ 	.byte	0x04, 0x0f
        /*0036*/ 	.short	(.L_37 - .L_36)


	//   ....[0]....
	.align		4
.L_36:
        /*0038*/ 	.word	index@(__assertfail)


	//----- nvinfo : EIATTR_MERCURY_ISA_VERSION
	.align		4
.L_37:
        /*003c*/ 	.byte	0x03, 0x5f
        /*003e*/ 	.short	0x0101


	//----- nvinfo : EIATTR_INT_WARP_WIDE_INSTR_OFFSETS
	.align		4
        /*0040*/ 	.byte	0x04, 0x31
        /*0042*/ 	.short	(.L_39 - .L_38)


	//   ....[0]....
.L_38:
        /*0044*/ 	.word	0x00000e00


	//   ....[1]....
        /*0048*/ 	.word	0x00000eb0


	//   ....[2]....
        /*004c*/ 	.word	0x00004e00


	//   ....[3]....
        /*0050*/ 	.word	0x00004e20


	//   ....[4]....
        /*0054*/ 	.word	0x00004e50


	//   ....[5]....
        /*0058*/ 	.word	0x00005b70


	//   ....[6]....
        /*005c*/ 	.word	0x00005cd0


	//   ....[7]....
        /*0060*/ 	.word	0x00005d30


	//   ....[8]....
        /*0064*/ 	.word	0x00005ed0


	//   ....[9]....
        /*0068*/ 	.word	0x00005fb0


	//   ....[10]....
        /*006c*/ 	.word	0x00006040


	//----- nvinfo : EIATTR_COOP_GROUP_MASK_REGIDS
	.align		4
.L_39:
        /*0070*/ 	.byte	0x04, 0x29
        /*0072*/ 	.short	(.L_41 - .L_40)


	//   ....[0]....
.L_40:
        /*0074*/ 	.word	0xffffffff


	//   ....[1]....
        /*0078*/ 	.word	0xffffffff


	//   ....[2]....
        /*007c*/ 	.word	0xffffffff


	//   ....[3]....
        /*0080*/ 	.word	0xffffffff


	//   ....[4]....
        /*0084*/ 	.word	0xffffffff


	//   ....[5]....
        /*0088*/ 	.word	0xffffffff


	//   ....[6]....
        /*008c*/ 	.word	0xffffffff


	//   ....[7]....
        /*0090*/ 	.word	0xffffffff


	//   ....[8]....
        /*0094*/ 	.word	0xffffffff


	//   ....[9]....
        /*0098*/ 	.word	0xffffffff


	//   ....[10]....
        /*009c*/ 	.word	0xffffffff


	//   ....[11]....
        /*00a0*/ 	.word	0xffffffff


	//   ....[12]....
        /*00a4*/ 	.word	0xffffffff


	//----- nvinfo : EIATTR_COOP_GROUP_INSTR_OFFSETS
	.align		4
.L_41:
        /*00a8*/ 	.byte	0x04, 0x28
        /*00aa*/ 	.short	(.L_43 - .L_42)


	//   ....[0]....
.L_42:
        /*00ac*/ 	.word	0x000000d0


	//   ....[1]....
        /*00b0*/ 	.word	0x00000540


	//   ....[2]....
        /*00b4*/ 	.word	0x000008b0


	//   ....[3]....
        /*00b8*/ 	.word	0x00000a30


	//   ....[4]....
        /*00bc*/ 	.word	0x00000b30


	//   ....[5]....
        /*00c0*/ 	.word	0x00000c80


	//   ....[6]....
        /*00c4*/ 	.word	0x00000f20


	//   ....[7]....
        /*00c8*/ 	.word	0x00002850


	//   ....[8]....
        /*00cc*/ 	.word	0x00003cc0


	//   ....[9]....
        /*00d0*/ 	.word	0x00004190


	//   ....[10]....
        /*00d4*/ 	.word	0x000041c0


	//   ....[11]....
        /*00d8*/ 	.word	0x00004d10


	//   ....[12]....
        /*00dc*/ 	.word	0x00004f20


	//----- nvinfo : EIATTR_VRC_CTA_INIT_COUNT
	.align		4
.L_43:
        /*00e0*/ 	.byte	0x02, 0x4a
        /*00e2*/ 	.byte	0x80
	.zero		1


	//----- nvinfo : EIATTR_SYSCALL_OFFSETS
	.align		4
        /*00e4*/ 	.byte	0x04, 0x46
        /*00e6*/ 	.short	(.L_45 - .L_44)


	//   ....[0]....
.L_44:
        /*00e8*/ 	.word	0x00006ca0


	//   ....[1]....
        /*00ec*/ 	.word	0x00006d90


	//   ....[2]....
        /*00f0*/ 	.word	0x00007750


	//   ....[3]....
        /*00f4*/ 	.word	0x00008120


	//----- nvinfo : EIATTR_MBARRIER_INSTR_OFFSETS
	.align		4
.L_45:
        /*00f8*/ 	.byte	0x04, 0x39
        /*00fa*/ 	.short	(.L_47 - .L_46)


	//   ....[0]....
.L_46:
        /*00fc*/ 	.word	0x00000670
        /*0100*/ 	.word	0x000000ff
        /*0104*/ 	.word	0x00000000
        /*0108*/ 	.short	0x0100
        /*010a*/ 	.byte	0x04
	.zero		1


	//   ....[1]....
        /*010c*/ 	.word	0x00000680
        /*0110*/ 	.word	0x000000ff
        /*0114*/ 	.word	0x00000088
        /*0118*/ 	.short	0x0100
        /*011a*/ 	.byte	0x04
	.zero		1


	//   ....[2]....
        /*011c*/ 	.word	0x00000690
        /*0120*/ 	.word	0x000000ff
        /*0124*/ 	.word	0x00000008
        /*0128*/ 	.short	0x0100
        /*012a*/ 	.byte	0x04
	.zero		1


	//   ....[3]....
        /*012c*/ 	.word	0x000006a0
        /*0130*/ 	.word	0x000000ff
        /*0134*/ 	.word	0x00000090
        /*0138*/ 	.short	0x0100
        /*013a*/ 	.byte	0x04
	.zero		1


	//   ....[4]....
        /*013c*/ 	.word	0x000006b0
        /*0140*/ 	.word	0x000000ff
        /*0144*/ 	.word	0x00000010
        /*0148*/ 	.short	0x0100
        /*014a*/ 	.byte	0x04
	.zero		1


	//   ....[5]....
        /*014c*/ 	.word	0x000006c0
        /*0150*/ 	.word	0x000000ff
        /*0154*/ 	.word	0x00000098
        /*0158*/ 	.short	0x0100
        /*015a*/ 	.byte	0x04
	.zero		1


	//   ....[6]....
        /*015c*/ 	.word	0x000006d0
        /*0160*/ 	.word	0x000000ff
        /*0164*/ 	.word	0x00000018
        /*0168*/ 	.short	0x0100
        /*016a*/ 	.byte	0x04
	.zero		1


	//   ....[7]....
        /*016c*/ 	.word	0x000006e0
        /*0170*/ 	.word	0x000000ff
        /*0174*/ 	.word	0x000000a0
        /*0178*/ 	.short	0x0100
        /*017a*/ 	.byte	0x04
	.zero		1


	//   ....[8]....
        /*017c*/ 	.word	0x000006f0
        /*0180*/ 	.word	0x000000ff
        /*0184*/ 	.word	0x00000020
        /*0188*/ 	.short	0x0100
        /*018a*/ 	.byte	0x04
	.zero		1


	//   ....[9]....
        /*018c*/ 	.word	0x00000700
        /*0190*/ 	.word	0x000000ff
        /*0194*/ 	.word	0x000000a8
        /*0198*/ 	.short	0x0100
        /*019a*/ 	.byte	0x04
	.zero		1


	//   ....[10]....
        /*019c*/ 	.word	0x00000710
        /*01a0*/ 	.word	0x000000ff
        /*01a4*/ 	.word	0x00000028
        /*01a8*/ 	.short	0x0100
        /*01aa*/ 	.byte	0x04
	.zero		1


	//   ....[11]....
        /*01ac*/ 	.word	0x00000720
        /*01b0*/ 	.word	0x000000ff
        /*01b4*/ 	.word	0x000000b0
        /*01b8*/ 	.short	0x0100
        /*01ba*/ 	.byte	0x04
	.zero		1


	//   ....[12]....
        /*01bc*/ 	.word	0x00000730
        /*01c0*/ 	.word	0x000000ff
        /*01c4*/ 	.word	0x00000030
        /*01c8*/ 	.short	0x0100
        /*01ca*/ 	.byte	0x04
	.zero		1


	//   ....[13]....
        /*01cc*/ 	.word	0x00000740
        /*01d0*/ 	.word	0x000000ff
        /*01d4*/ 	.word	0x000000b8
        /*01d8*/ 	.short	0x0100
        /*01da*/ 	.byte	0x04
	.zero		1


	//   ....[14]....
        /*01dc*/ 	.word	0x00000750
        /*01e0*/ 	.word	0x000000ff
        /*01e4*/ 	.word	0x00000038
        /*01e8*/ 	.short	0x0100
        /*01ea*/ 	.byte	0x04
	.zero		1


	//   ....[15]....
        /*01ec*/ 	.word	0x00000760
        /*01f0*/ 	.word	0x000000ff
        /*01f4*/ 	.word	0x000000c0
        /*01f8*/ 	.short	0x0100
        /*01fa*/ 	.byte	0x04
	.zero		1


	//   ....[16]....
        /*01fc*/ 	.word	0x00000770
        /*0200*/ 	.word	0x000000ff
        /*0204*/ 	.word	0x00000040
        /*0208*/ 	.short	0x0100
        /*020a*/ 	.byte	0x04
	.zero		1


	//   ....[17]....
        /*020c*/ 	.word	0x00000780
        /*0210*/ 	.word	0x000000ff
        /*0214*/ 	.word	0x000000c8
        /*0218*/ 	.short	0x0100
        /*021a*/ 	.byte	0x04
	.zero		1


	//   ....[18]....
        /*021c*/ 	.word	0x00000790
        /*0220*/ 	.word	0x000000ff
        /*0224*/ 	.word	0x00000048
        /*0228*/ 	.short	0x0100
        /*022a*/ 	.byte	0x04
	.zero		1


	//   ....[19]....
        /*022c*/ 	.word	0x000007a0
        /*0230*/ 	.word	0x000000ff
        /*0234*/ 	.word	0x000000d0
        /*0238*/ 	.short	0x0100
        /*023a*/ 	.byte	0x04
	.zero		1


	//   ....[20]....
        /*023c*/ 	.word	0x000007b0
        /*0240*/ 	.word	0x000000ff
        /*0244*/ 	.word	0x00000050
        /*0248*/ 	.short	0x0100
        /*024a*/ 	.byte	0x04
	.zero		1


	//   ....[21]....
        /*024c*/ 	.word	0x000007c0
        /*0250*/ 	.word	0x000000ff
        /*0254*/ 	.word	0x000000d8
        /*0258*/ 	.short	0x0100
        /*025a*/ 	.byte	0x04
	.zero		1


	//   ....[22]....
        /*025c*/ 	.word	0x000007d0
        /*0260*/ 	.word	0x000000ff
        /*0264*/ 	.word	0x00000058
        /*0268*/ 	.short	0x0100
        /*026a*/ 	.byte	0x04
	.zero		1


	//   ....[23]....
        /*026c*/ 	.word	0x000007e0
        /*0270*/ 	.word	0x000000ff
        /*0274*/ 	.word	0x000000e0
        /*0278*/ 	.short	0x0100
        /*027a*/ 	.byte	0x04
	.zero		1


	//   ....[24]....
        /*027c*/ 	.word	0x000007f0
        /*0280*/ 	.word	0x000000ff
        /*0284*/ 	.word	0x00000060
        /*0288*/ 	.short	0x0100
        /*028a*/ 	.byte	0x04
	.zero		1


	//   ....[25]....
        /*028c*/ 	.word	0x00000800
        /*0290*/ 	.word	0x000000ff
        /*0294*/ 	.word	0x000000e8
        /*0298*/ 	.short	0x0100
        /*029a*/ 	.byte	0x04
	.zero		1


	//   ....[26]....
        /*029c*/ 	.word	0x00000810
        /*02a0*/ 	.word	0x000000ff
        /*02a4*/ 	.word	0x00000068
        /*02a8*/ 	.short	0x0100
        /*02aa*/ 	.byte	0x04
	.zero		1


	//   ....[27]....
        /*02ac*/ 	.word	0x00000820
        /*02b0*/ 	.word	0x000000ff
        /*02b4*/ 	.word	0x000000f0
        /*02b8*/ 	.short	0x0100
        /*02ba*/ 	.byte	0x04
	.zero		1


	//   ....[28]....
        /*02bc*/ 	.word	0x00000830
        /*02c0*/ 	.word	0x000000ff
        /*02c4*/ 	.word	0x00000070
        /*02c8*/ 	.short	0x0100
        /*02ca*/ 	.byte	0x04
	.zero		1


	//   ....[29]....
        /*02cc*/ 	.word	0x00000840
        /*02d0*/ 	.word	0x000000ff
        /*02d4*/ 	.word	0x000000f8
        /*02d8*/ 	.short	0x0100
        /*02da*/ 	.byte	0x04
	.zero		1


	//   ....[30]....
        /*02dc*/ 	.word	0x00000850
        /*02e0*/ 	.word	0x000000ff
        /*02e4*/ 	.word	0x00000078
        /*02e8*/ 	.short	0x0100
        /*02ea*/ 	.byte	0x04
	.zero		1


	//   ....[31]....
        /*02ec*/ 	.word	0x00000860
        /*02f0*/ 	.word	0x000000ff
        /*02f4*/ 	.word	0x00000100
        /*02f8*/ 	.short	0x0100
        /*02fa*/ 	.byte	0x04
	.zero		1


	//   ....[32]....
        /*02fc*/ 	.word	0x00000870
        /*0300*/ 	.word	0x000000ff
        /*0304*/ 	.word	0x00000080
        /*0308*/ 	.short	0x0100
        /*030a*/ 	.byte	0x04
	.zero		1


	//   ....[33]....
        /*030c*/ 	.word	0x00000880
        /*0310*/ 	.word	0x000000ff
        /*0314*/ 	.word	0x00000108
        /*0318*/ 	.short	0x0100
        /*031a*/ 	.byte	0x04
	.zero		1


	//   ....[34]....
        /*031c*/ 	.word	0x000009c0
        /*0320*/ 	.word	0x000000ff
        /*0324*/ 	.word	0x00000110
        /*0328*/ 	.short	0x0100
        /*032a*/ 	.byte	0x04
	.zero		1


	//   ....[35]....
        /*032c*/ 	.word	0x000009d0
        /*0330*/ 	.word	0x000000ff
        /*0334*/ 	.word	0x00000128
        /*0338*/ 	.short	0x0100
        /*033a*/ 	.byte	0x04
	.zero		1


	//   ....[36]....
        /*033c*/ 	.word	0x000009e0
        /*0340*/ 	.word	0x000000ff
        /*0344*/ 	.word	0x00000118
        /*0348*/ 	.short	0x0100
        /*034a*/ 	.byte	0x04
	.zero		1


	//   ....[37]....
        /*034c*/ 	.word	0x000009f0
        /*0350*/ 	.word	0x000000ff
        /*0354*/ 	.word	0x00000130
        /*0358*/ 	.short	0x0100
        /*035a*/ 	.byte	0x04
	.zero		1


	//   ....[38]....
        /*035c*/ 	.word	0x00000a00
        /*0360*/ 	.word	0x000000ff
        /*0364*/ 	.word	0x00000120
        /*0368*/ 	.short	0x0100
        /*036a*/ 	.byte	0x04
	.zero		1


	//   ....[39]....
        /*036c*/ 	.word	0x00000a10
        /*0370*/ 	.word	0x000000ff
        /*0374*/ 	.word	0x00000138
        /*0378*/ 	.short	0x0100
        /*037a*/ 	.byte	0x04
	.zero		1


	//   ....[40]....
        /*037c*/ 	.word	0x00000b00
        /*0380*/ 	.word	0x000000ff
        /*0384*/ 	.word	0x00000140
        /*0388*/ 	.short	0x0100
        /*038a*/ 	.byte	0x04
	.zero		1


	//   ....[41]....
        /*038c*/ 	.word	0x00000b10
        /*0390*/ 	.word	0x000000ff
        /*0394*/ 	.word	0x00000148
        /*0398*/ 	.short	0x0100
        /*039a*/ 	.byte	0x04
	.zero		1


	//   ....[42]....
        /*039c*/ 	.word	0x00000c50
        /*03a0*/ 	.word	0x000000ff
        /*03a4*/ 	.word	0x00000150
        /*03a8*/ 	.short	0x0100
        /*03aa*/ 	.byte	0x06
	.zero		1


	//   ....[43]....
        /*03ac*/ 	.word	0x00000c60
        /*03b0*/ 	.word	0x000000ff
        /*03b4*/ 	.word	0x00000158
        /*03b8*/ 	.short	0x0100
        /*03ba*/ 	.byte	0x06
	.zero		1


	//   ....[44]....
        /*03bc*/ 	.word	0x00000da0
        /*03c0*/ 	.word	0x000000ff
        /*03c4*/ 	.word	0x00000160
        /*03c8*/ 	.short	0x0100
        /*03ca*/ 	.byte	0x04
	.zero		1


	//   ....[45]....
        /*03cc*/ 	.word	0x00000db0
        /*03d0*/ 	.word	0x000000ff
        /*03d4*/ 	.word	0x00000170
        /*03d8*/ 	.short	0x0100
        /*03da*/ 	.byte	0x04
	.zero		1


	//   ....[46]....
        /*03dc*/ 	.word	0x00000dc0
        /*03e0*/ 	.word	0x000000ff
        /*03e4*/ 	.word	0x00000168
        /*03e8*/ 	.short	0x0100
        /*03ea*/ 	.byte	0x04
	.zero		1


	//   ....[47]....
        /*03ec*/ 	.word	0x00000dd0
        /*03f0*/ 	.word	0x000000ff
        /*03f4*/ 	.word	0x00000178
        /*03f8*/ 	.short	0x0100
        /*03fa*/ 	.byte	0x04
	.zero		1


	//   ....[48]....
        /*03fc*/ 	.word	0x00000ed0
        /*0400*/ 	.word	0x000000ff
        /*0404*/ 	.word	0x00000180
        /*0408*/ 	.short	0x0100
        /*040a*/ 	.byte	0x06
	.zero		1


	//   ....[49]....
        /*040c*/ 	.word	0x00001a30
        /*0410*/ 	.word	0x000000ff
        /*0414*/ 	.word	0x00000088
        /*0418*/ 	.short	0x010a
        /*041a*/ 	.byte	0x04
	.zero		1


	//   ....[50]....
        /*041c*/ 	.word	0x00001d80
        /*0420*/ 	.word	0x000000ff
        /*0424*/ 	.word	0x00000088
        /*0428*/ 	.short	0x010a
        /*042a*/ 	.byte	0x09
	.zero		1


	//   ....[51]....
        /*042c*/ 	.word	0x00001f30
        /*0430*/ 	.word	0x000000ff
        /*0434*/ 	.word	0x00000088
        /*0438*/ 	.short	0x010a
        /*043a*/ 	.byte	0x08
	.zero		1


	//   ....[52]....
        /*043c*/ 	.word	0x00002160
        /*0440*/ 	.word	0x000000ff
        /*0444*/ 	.word	0x00000148
        /*0448*/ 	.short	0x0101
        /*044a*/ 	.byte	0x1e
	.zero		1


	//   ....[53]....
        /*044c*/ 	.word	0x00002190
        /*0450*/ 	.word	0x000000ff
        /*0454*/ 	.word	0x00000088
        /*0458*/ 	.short	0x010a
        /*045a*/ 	.byte	0x04
	.zero		1


	//   ....[54]....
        /*045c*/ 	.word	0x00002470
        /*0460*/ 	.word	0x000000ff
        /*0464*/ 	.word	0x00000088
        /*0468*/ 	.short	0x010a
        /*046a*/ 	.byte	0x09
	.zero		1


	//   ....[55]....
        /*046c*/ 	.word	0x00002620
        /*0470*/ 	.word	0x000000ff
        /*0474*/ 	.word	0x00000088
        /*0478*/ 	.short	0x010a
        /*047a*/ 	.byte	0x08
	.zero		1


	//   ....[56]....
        /*047c*/ 	.word	0x00002860
        /*0480*/ 	.word	0x000000ff
        /*0484*/ 	.word	0x00000150
        /*0488*/ 	.short	0x010a
        /*048a*/ 	.byte	0x1e
	.zero		1


	//   ....[57]....
        /*048c*/ 	.word	0x00002920
        /*0490*/ 	.word	0x000000ff
        /*0494*/ 	.word	0x00000000
        /*0498*/ 	.short	0x0101
        /*049a*/ 	.byte	0x04
	.zero		1


	//   ....[58]....
        /*049c*/ 	.word	0x00002f20
        /*04a0*/ 	.word	0x000000ff
        /*04a4*/ 	.word	0x00000000
        /*04a8*/ 	.short	0x010a
        /*04aa*/ 	.byte	0x04
	.zero		1


	//   ....[59]....
        /*04ac*/ 	.word	0x00002fc0
        /*04b0*/ 	.word	0x000000ff
        /*04b4*/ 	.word	0x00000000
        /*04b8*/ 	.short	0x010a
        /*04ba*/ 	.byte	0x05
	.zero		1


	//   ....[60]....
        /*04bc*/ 	.word	0x00003060
        /*04c0*/ 	.word	0x000000ff
        /*04c4*/ 	.word	0x00000000
        /*04c8*/ 	.short	0x010a
        /*04ca*/ 	.byte	0x05
	.zero		1


	//   ....[61]....
        /*04cc*/ 	.word	0x00003100
        /*04d0*/ 	.word	0x000000ff
        /*04d4*/ 	.word	0x00000000
        /*04d8*/ 	.short	0x010a
        /*04da*/ 	.byte	0x05
	.zero		1


	//   ....[62]....
        /*04dc*/ 	.word	0x000031a0
        /*04e0*/ 	.word	0x000000ff
        /*04e4*/ 	.word	0x00000000
        /*04e8*/ 	.short	0x010a
        /*04ea*/ 	.byte	0x05
	.zero		1


	//   ....[63]....
        /*04ec*/ 	.word	0x00003240
        /*04f0*/ 	.word	0x000000ff
        /*04f4*/ 	.word	0x00000000
        /*04f8*/ 	.short	0x010a
        /*04fa*/ 	.byte	0x05
	.zero		1


	//   ....[64]....
        /*04fc*/ 	.word	0x000032e0
        /*0500*/ 	.word	0x000000ff
        /*0504*/ 	.word	0x00000000
        /*0508*/ 	.short	0x010a
        /*050a*/ 	.byte	0x05
	.zero		1


	//   ....[65]....
        /*050c*/ 	.word	0x00003380
        /*0510*/ 	.word	0x000000ff
        /*0514*/ 	.word	0x00000000
        /*0518*/ 	.short	0x010a
        /*051a*/ 	.byte	0x05
	.zero		1


	//   ....[66]....
        /*051c*/ 	.word	0x00003420
        /*0520*/ 	.word	0x000000ff
        /*0524*/ 	.word	0x00000000
        /*0528*/ 	.short	0x010a
        /*052a*/ 	.byte	0x05
	.zero		1


	//   ....[67]....
        /*052c*/ 	.word	0x000034c0
        /*0530*/ 	.word	0x000000ff
        /*0534*/ 	.word	0x00000000
        /*0538*/ 	.short	0x010a
        /*053a*/ 	.byte	0x05
	.zero		1


	//   ....[68]....
        /*053c*/ 	.word	0x00003560
        /*0540*/ 	.word	0x000000ff
        /*0544*/ 	.word	0x00000000
        /*0548*/ 	.short	0x010a
        /*054a*/ 	.byte	0x05
	.zero		1


	//   ....[69]....
        /*054c*/ 	.word	0x00003600
        /*0550*/ 	.word	0x000000ff
        /*0554*/ 	.word	0x00000000
        /*0558*/ 	.short	0x010a
        /*055a*/ 	.byte	0x05
	.zero		1


	//   ....[70]....
        /*055c*/ 	.word	0x000036a0
        /*0560*/ 	.word	0x000000ff
        /*0564*/ 	.word	0x00000000
        /*0568*/ 	.short	0x010a
        /*056a*/ 	.byte	0x05
	.zero		1


	//   ....[71]....
        /*056c*/ 	.word	0x00003740
        /*0570*/ 	.word	0x000000ff
        /*0574*/ 	.word	0x00000000
        /*0578*/ 	.short	0x010a
        /*057a*/ 	.byte	0x05
	.zero		1


	//   ....[72]....
        /*057c*/ 	.word	0x000037e0
        /*0580*/ 	.word	0x000000ff
        /*0584*/ 	.word	0x00000000
        /*0588*/ 	.short	0x010a
        /*058a*/ 	.byte	0x05
	.zero		1


	//   ....[73]....
        /*058c*/ 	.word	0x00003880
        /*0590*/ 	.word	0x000000ff
        /*0594*/ 	.word	0x00000000
        /*0598*/ 	.short	0x010a
        /*059a*/ 	.byte	0x05
	.zero		1


	//   ....[74]....
        /*059c*/ 	.word	0x00003930
        /*05a0*/ 	.word	0x00000000
        /*05a4*/ 	.word	0x00000000
        /*05a8*/ 	.short	0x010a
        /*05aa*/ 	.byte	0xff
	.zero		1


	//   ....[75]....
        /*05ac*/ 	.word	0x00003a80
        /*05b0*/ 	.word	0x000000ff
        /*05b4*/ 	.word	0x00000158
        /*05b8*/ 	.short	0x010a
        /*05ba*/ 	.byte	0x04
	.zero		1


	//   ....[76]....
        /*05bc*/ 	.word	0x00003b20
        /*05c0*/ 	.word	0x000000ff
        /*05c4*/ 	.word	0x00000150
        /*05c8*/ 	.short	0x010a
        /*05ca*/ 	.byte	0x04
	.zero		1


	//   ....[77]....
        /*05cc*/ 	.word	0x00003bc0
        /*05d0*/ 	.word	0x000000ff
        /*05d4*/ 	.word	0x00000000
        /*05d8*/ 	.short	0x0101
        /*05da*/ 	.byte	0x05
	.zero		1


	//   ....[78]....
        /*05dc*/ 	.word	0x00003c00
        /*05e0*/ 	.word	0x000000ff
        /*05e4*/ 	.word	0x00000158
        /*05e8*/ 	.short	0x0106
        /*05ea*/ 	.byte	0x04
	.zero		1


	//   ....[79]....
        /*05ec*/ 	.word	0x00003c40
        /*05f0*/ 	.word	0x00000000
        /*05f4*/ 	.word	0x00000158
        /*05f8*/ 	.short	0x010a
        /*05fa*/ 	.byte	0xff
	.zero		1


	//   ....[80]....
        /*05fc*/ 	.word	0x00003e90
        /*0600*/ 	.word	0x000000ff
        /*0604*/ 	.word	0x00000008
        /*0608*/ 	.short	0x010a
        /*060a*/ 	.byte	0x05
	.zero		1


	//   ....[81]....
        /*060c*/ 	.word	0x00003eb0
        /*0610*/ 	.word	0x000000ff
        /*0614*/ 	.word	0x00000008
        /*0618*/ 	.short	0x010a
        /*061a*/ 	.byte	0x05
	.zero		1


	//   ....[82]....
        /*061c*/ 	.word	0x00004040
        /*0620*/ 	.word	0x000000ff
        /*0624*/ 	.word	0x00000008
        /*0628*/ 	.short	0x010a
        /*062a*/ 	.byte	0x05
	.zero		1


	//   ....[83]....
        /*062c*/ 	.word	0x00004060
        /*0630*/ 	.word	0x000000ff
        /*0634*/ 	.word	0x00000008
        /*0638*/ 	.short	0x010a
        /*063a*/ 	.byte	0x05
	.zero		1


	//   ....[84]....
        /*063c*/ 	.word	0x00004120
        /*0640*/ 	.word	0x000000ff
        /*0644*/ 	.word	0x00000000
        /*0648*/ 	.short	0x0101
        /*064a*/ 	.byte	0x04
	.zero		1


	//   ....[85]....
        /*064c*/ 	.word	0x000044c0
        /*0650*/ 	.word	0x000000ff
        /*0654*/ 	.word	0x00000150
        /*0658*/ 	.short	0x010a
        /*065a*/ 	.byte	0x14
	.zero		1


	//   ....[86]....
        /*065c*/ 	.word	0x00004560
        /*0660*/ 	.word	0x000000ff
        /*0664*/ 	.word	0x00000000
        /*0668*/ 	.short	0x0101
        /*066a*/ 	.byte	0x22
	.zero		1


	//   ....[87]....
        /*066c*/ 	.word	0x000045a0
        /*0670*/ 	.word	0x000000ff
        /*0674*/ 	.word	0x00000170
        /*0678*/ 	.short	0x010a
        /*067a*/ 	.byte	0x19
	.zero		1


	//   ....[88]....
        /*067c*/ 	.word	0x00004640
        /*0680*/ 	.word	0x000000ff
        /*0684*/ 	.word	0x00000000
        /*0688*/ 	.short	0x010a
        /*068a*/ 	.byte	0x04
	.zero		1


	//   ....[89]....
        /*068c*/ 	.word	0x00004690
        /*0690*/ 	.word	0x000000ff
        /*0694*/ 	.word	0x00000000
        /*0698*/ 	.short	0x010a
        /*069a*/ 	.byte	0x12
	.zero		1


	//   ....[90]....
        /*069c*/ 	.word	0x000047e0
        /*06a0*/ 	.word	0x000000ff
        /*06a4*/ 	.word	0x00000000
        /*06a8*/ 	.short	0x010a
        /*06aa*/ 	.byte	0x05
	.zero		1


	//   ....[91]....
        /*06ac*/ 	.word	0x00004b10
        /*06b0*/ 	.word	0x000000ff
        /*06b4*/ 	.word	0x00000000
        /*06b8*/ 	.short	0x010a
        /*06ba*/ 	.byte	0x04
	.zero		1


	//   ....[92]....
        /*06bc*/ 	.word	0x00004bb0
        /*06c0*/ 	.word	0x00000000
        /*06c4*/ 	.word	0x00000000
        /*06c8*/ 	.short	0x010a
        /*06ca*/ 	.byte	0xff
	.zero		1


	//   ....[93]....
        /*06cc*/ 	.word	0x00004bf0
        /*06d0*/ 	.word	0x00000000
        /*06d4*/ 	.word	0x00000000
        /*06d8*/ 	.short	0x010a
        /*06da*/ 	.byte	0xff
	.zero		1


	//   ....[94]....
        /*06dc*/ 	.word	0x00004c60
        /*06e0*/ 	.word	0x000000ff
        /*06e4*/ 	.word	0x00000000
        /*06e8*/ 	.short	0x0101
        /*06ea*/ 	.byte	0x04
	.zero		1


	//   ....[95]....
        /*06ec*/ 	.word	0x00004ca0
        /*06f0*/ 	.word	0x000000ff
        /*06f4*/ 	.word	0x00000180
        /*06f8*/ 	.short	0x010a
        /*06fa*/ 	.byte	0x14
	.zero		1


	//   ....[96]....
        /*06fc*/ 	.word	0x00004d00
        /*0700*/ 	.word	0x000000ff
        /*0704*/ 	.word	0x00000000
        /*0708*/ 	.short	0x0101
        /*070a*/ 	.byte	0x04
	.zero		1


	//   ....[97]....
        /*070c*/ 	.word	0x00005200
        /*0710*/ 	.word	0x000000ff
        /*0714*/ 	.word	0x00000150
        /*0718*/ 	.short	0x010a
        /*071a*/ 	.byte	0x1b
	.zero		1


	//   ....[98]....
        /*071c*/ 	.word	0x000052a0
        /*0720*/ 	.word	0x000000ff
        /*0724*/ 	.word	0x00000000
        /*0728*/ 	.short	0x0101
        /*072a*/ 	.byte	0x26
	.zero		1


	//   ....[99]....
        /*072c*/ 	.word	0x000057e0
        /*0730*/ 	.word	0x000000ff
        /*0734*/ 	.word	0x00000148
        /*0738*/ 	.short	0x010a
        /*073a*/ 	.byte	0x1b
	.zero		1


	//   ....[100]....
        /*073c*/ 	.word	0x000059d0
        /*0740*/ 	.word	0x000000ff
        /*0744*/ 	.word	0x00000128
        /*0748*/ 	.short	0x010a
        /*074a*/ 	.byte	0x11
	.zero		1


	//   ....[101]....
        /*074c*/ 	.word	0x00005d90
        /*0750*/ 	.word	0x000000ff
        /*0754*/ 	.word	0x00000110
        /*0758*/ 	.short	0x010b
        /*075a*/ 	.byte	0x11
	.zero		1


	//   ....[102]....
        /*075c*/ 	.word	0x00005da0
        /*0760*/ 	.word	0x000000ff
        /*0764*/ 	.word	0x00000000
        /*0768*/ 	.short	0x0101
        /*076a*/ 	.byte	0x05
	.zero		1


	//   ....[103]....
        /*076c*/ 	.word	0x00005dc0
        /*0770*/ 	.word	0x000000ff
        /*0774*/ 	.word	0x00000128
        /*0778*/ 	.short	0x010a
        /*077a*/ 	.byte	0x06
	.zero		1


	//   ....[104]....
        /*077c*/ 	.word	0x00006060
        /*0780*/ 	.word	0x000000ff
        /*0784*/ 	.word	0x00000110
        /*0788*/ 	.short	0x010b
        /*078a*/ 	.byte	0x06
	.zero		1


	//   ....[105]....
        /*078c*/ 	.word	0x00006090
        /*0790*/ 	.word	0x000000ff
        /*0794*/ 	.word	0x00000000
        /*0798*/ 	.short	0x0101
        /*079a*/ 	.byte	0x04
	.zero		1


	//   ....[106]....
        /*079c*/ 	.word	0x000060e0
        /*07a0*/ 	.word	0x000000ff
        /*07a4*/ 	.word	0x00000000
        /*07a8*/ 	.short	0x010a
        /*07aa*/ 	.byte	0x04
	.zero		1


	//   ....[107]....
        /*07ac*/ 	.word	0x00006170
        /*07b0*/ 	.word	0x000000ff
        /*07b4*/ 	.word	0x00000000
        /*07b8*/ 	.short	0x010a
        /*07ba*/ 	.byte	0x05
	.zero		1


	//   ....[108]....
        /*07bc*/ 	.word	0x00006210
        /*07c0*/ 	.word	0x00000000
        /*07c4*/ 	.word	0x00000000
        /*07c8*/ 	.short	0x010a
        /*07ca*/ 	.byte	0xff
	.zero		1


	//   ....[109]....
        /*07cc*/ 	.word	0x00006540
        /*07d0*/ 	.word	0x000000ff
        /*07d4*/ 	.word	0x00000150
        /*07d8*/ 	.short	0x010a
        /*07da*/ 	.byte	0x2d
	.zero		1


	//   ....[110]....
        /*07dc*/ 	.word	0x00006610
        /*07e0*/ 	.word	0x000000ff
        /*07e4*/ 	.word	0x00000000
        /*07e8*/ 	.short	0x0101
        /*07ea*/ 	.byte	0x04
	.zero		1


	//   ....[111]....
        /*07ec*/ 	.word	0x00007240
        /*07f0*/ 	.word	0x00000000
        /*07f4*/ 	.word	0x00000110
        /*07f8*/ 	.short	0x010a
        /*07fa*/ 	.byte	0xff
	.zero		1


	//   ....[112]....
        /*07fc*/ 	.word	0x00007360
        /*0800*/ 	.word	0x0000003a
        /*0804*/ 	.word	0x00000160
        /*0808*/ 	.short	0x010a
        /*080a*/ 	.byte	0xff
	.zero		1


	//   ....[113]....
        /*080c*/ 	.word	0x00007520
        /*0810*/ 	.word	0x00000000
        /*0814*/ 	.word	0x00000110
        /*0818*/ 	.short	0x010a
        /*081a*/ 	.byte	0xff
	.zero		1


	//   ....[114]....
        /*081c*/ 	.word	0x00007630
        /*0820*/ 	.word	0x0000003a
        /*0824*/ 	.word	0x00000160
        /*0828*/ 	.short	0x010a
        /*082a*/ 	.byte	0xff
	.zero		1


	//   ....[115]....
        /*082c*/ 	.word	0x00007e90
        /*0830*/ 	.word	0x00000000
        /*0834*/ 	.word	0x00000000
        /*0838*/ 	.short	0x0101
        /*083a*/ 	.byte	0xff
	.zero		1


	//   ....[116]....
        /*083c*/ 	.word	0x00007ea0
        /*0840*/ 	.word	0x00000003
        /*0844*/ 	.word	0x00000110
        /*0848*/ 	.short	0x010a
        /*084a*/ 	.byte	0xff
	.zero		1


	//   ....[117]....
        /*084c*/ 	.word	0x00007f60
        /*0850*/ 	.word	0x00000003
        /*0854*/ 	.word	0x00000110
        /*0858*/ 	.short	0x010a
        /*085a*/ 	.byte	0xff
	.zero		1


	//   ....[118]....
        /*085c*/ 	.word	0x00008210
        /*0860*/ 	.word	0x0000003a
        /*0864*/ 	.word	0x00000000
        /*0868*/ 	.short	0x0101
        /*086a*/ 	.byte	0xff
	.zero		1


	//   ....[119]....
        /*086c*/ 	.word	0x000088b0
        /*0870*/ 	.word	0x00000000
        /*0874*/ 	.word	0x00000000
        /*0878*/ 	.short	0x0101
        /*087a*/ 	.byte	0xff
	.zero		1


	//   ....[120]....
        /*087c*/ 	.word	0x00008b30
        /*0880*/ 	.word	0x000000ff
        /*0884*/ 	.word	0x00000000
        /*0888*/ 	.short	0x0101
        /*088a*/ 	.byte	0x04
	.zero		1


	//   ....[121]....
        /*088c*/ 	.word	0x00008b60
        /*0890*/ 	.word	0x00000000
        /*0894*/ 	.word	0x00000088
        /*0898*/ 	.short	0x010a
        /*089a*/ 	.byte	0xff
	.zero		1


	//   ....[122]....
        /*089c*/ 	.word	0x00008bc0
        /*08a0*/ 	.word	0x00000000
        /*08a4*/ 	.word	0x00000088
        /*08a8*/ 	.short	0x010a
        /*08aa*/ 	.byte	0xff
	.zero		1


	//   ....[123]....
        /*08ac*/ 	.word	0x00008c20
        /*08b0*/ 	.word	0x00000000
        /*08b4*/ 	.word	0x00000150
        /*08b8*/ 	.short	0x010a
        /*08ba*/ 	.byte	0xff
	.zero		1


	//   ....[124]....
        /*08bc*/ 	.word	0x00008c80
        /*08c0*/ 	.word	0x00000000
        /*08c4*/ 	.word	0x00000000
        /*08c8*/ 	.short	0x010a
        /*08ca*/ 	.byte	0xff
	.zero		1


	//   ....[125]....
        /*08cc*/ 	.word	0x00008ce0
        /*08d0*/ 	.word	0x00000000
        /*08d4*/ 	.word	0x00000000
        /*08d8*/ 	.short	0x010a
        /*08da*/ 	.byte	0xff
	.zero		1


	//   ....[126]....
        /*08dc*/ 	.word	0x00008d40
        /*08e0*/ 	.word	0x00000000
        /*08e4*/ 	.word	0x00000000
        /*08e8*/ 	.short	0x010a
        /*08ea*/ 	.byte	0xff
	.zero		1


	//   ....[127]....
        /*08ec*/ 	.word	0x00008da0
        /*08f0*/ 	.word	0x00000000
        /*08f4*/ 	.word	0x00000000
        /*08f8*/ 	.short	0x010a
        /*08fa*/ 	.byte	0xff
	.zero		1


	//   ....[128]....
        /*08fc*/ 	.word	0x00008e00
        /*0900*/ 	.word	0x00000000
        /*0904*/ 	.word	0x00000000
        /*0908*/ 	.short	0x010a
        /*090a*/ 	.byte	0xff
	.zero		1


	//   ....[129]....
        /*090c*/ 	.word	0x00008e60
        /*0910*/ 	.word	0x00000000
        /*0914*/ 	.word	0x00000000
        /*0918*/ 	.short	0x010a
        /*091a*/ 	.byte	0xff
	.zero		1


	//   ....[130]....
        /*091c*/ 	.word	0x00008ec0
        /*0920*/ 	.word	0x00000000
        /*0924*/ 	.word	0x00000000
        /*0928*/ 	.short	0x010a
        /*092a*/ 	.byte	0xff
	.zero		1


	//   ....[131]....
        /*092c*/ 	.word	0x00008f20
        /*0930*/ 	.word	0x00000000
        /*0934*/ 	.word	0x00000000
        /*0938*/ 	.short	0x010a
        /*093a*/ 	.byte	0xff
	.zero		1


	//   ....[132]....
        /*093c*/ 	.word	0x00008f80
        /*0940*/ 	.word	0x00000000
        /*0944*/ 	.word	0x00000000
        /*0948*/ 	.short	0x010a
        /*094a*/ 	.byte	0xff
	.zero		1


	//   ....[133]....
        /*094c*/ 	.word	0x00008fe0
        /*0950*/ 	.word	0x00000000
        /*0954*/ 	.word	0x00000000
        /*0958*/ 	.short	0x010a
        /*095a*/ 	.byte	0xff
	.zero		1


	//   ....[134]....
        /*095c*/ 	.word	0x00009040
        /*0960*/ 	.word	0x00000000
        /*0964*/ 	.word	0x00000000
        /*0968*/ 	.short	0x010a
        /*096a*/ 	.byte	0xff
	.zero		1


	//   ....[135]....
        /*096c*/ 	.word	0x000090a0
        /*0970*/ 	.word	0x00000000
        /*0974*/ 	.word	0x00000000
        /*0978*/ 	.short	0x010a
        /*097a*/ 	.byte	0xff
	.zero		1


	//   ....[136]....
        /*097c*/ 	.word	0x00009100
        /*0980*/ 	.word	0x00000000
        /*0984*/ 	.word	0x00000000
        /*0988*/ 	.short	0x010a
        /*098a*/ 	.byte	0xff
	.zero		1


	//   ....[137]....
        /*098c*/ 	.word	0x00009160
        /*0990*/ 	.word	0x00000000
        /*0994*/ 	.word	0x00000000
        /*0998*/ 	.short	0x010a
        /*099a*/ 	.byte	0xff
	.zero		1


	//   ....[138]....
        /*099c*/ 	.word	0x000091c0
        /*09a0*/ 	.word	0x00000000
        /*09a4*/ 	.word	0x00000000
        /*09a8*/ 	.short	0x010a
        /*09aa*/ 	.byte	0xff
	.zero		1


	//   ....[139]....
        /*09ac*/ 	.word	0x00009220
        /*09b0*/ 	.word	0x00000000
        /*09b4*/ 	.word	0x00000000
        /*09b8*/ 	.short	0x010a
        /*09ba*/ 	.byte	0xff
	.zero		1


	//   ....[140]....
        /*09bc*/ 	.word	0x00009280
        /*09c0*/ 	.word	0x00000004
        /*09c4*/ 	.word	0x00000158
        /*09c8*/ 	.short	0x010a
        /*09ca*/ 	.byte	0xff
	.zero		1


	//   ....[141]....
        /*09cc*/ 	.word	0x000092e0
        /*09d0*/ 	.word	0x00000004
        /*09d4*/ 	.word	0x00000150
        /*09d8*/ 	.short	0x010a
        /*09da*/ 	.byte	0xff
	.zero		1


	//   ....[142]....
        /*09dc*/ 	.word	0x00009340
        /*09e0*/ 	.word	0x00000005
        /*09e4*/ 	.word	0x00000008
        /*09e8*/ 	.short	0x010a
        /*09ea*/ 	.byte	0xff
	.zero		1


	//   ....[143]....
        /*09ec*/ 	.word	0x00009420
        /*09f0*/ 	.word	0x00000003
        /*09f4*/ 	.word	0x00000008
        /*09f8*/ 	.short	0x010a
        /*09fa*/ 	.byte	0xff
	.zero		1


	//   ....[144]....
        /*09fc*/ 	.word	0x00009480
        /*0a00*/ 	.word	0x00000004
        /*0a04*/ 	.word	0x00000150
        /*0a08*/ 	.short	0x010a
        /*0a0a*/ 	.byte	0xff
	.zero		1


	//   ....[145]....
        /*0a0c*/ 	.word	0x000094e0
        /*0a10*/ 	.word	0x00000004
        /*0a14*/ 	.word	0x00000170
        /*0a18*/ 	.short	0x010a
        /*0a1a*/ 	.byte	0xff
	.zero		1


	//   ....[146]....
        /*0a1c*/ 	.word	0x00009540
        /*0a20*/ 	.word	0x00000004
        /*0a24*/ 	.word	0x00000000
        /*0a28*/ 	.short	0x010a
        /*0a2a*/ 	.byte	0xff
	.zero		1


	//   ....[147]....
        /*0a2c*/ 	.word	0x000095a0
        /*0a30*/ 	.word	0x00000000
        /*0a34*/ 	.word	0x00000000
        /*0a38*/ 	.short	0x010a
        /*0a3a*/ 	.byte	0xff
	.zero		1


	//   ....[148]....
        /*0a3c*/ 	.word	0x00009600
        /*0a40*/ 	.word	0x00000000
        /*0a44*/ 	.word	0x00000180
        /*0a48*/ 	.short	0x010a
        /*0a4a*/ 	.byte	0xff
	.zero		1


	//   ....[149]....
        /*0a4c*/ 	.word	0x00009660
        /*0a50*/ 	.word	0x00000000
        /*0a54*/ 	.word	0x00000150
        /*0a58*/ 	.short	0x010a
        /*0a5a*/ 	.byte	0xff
	.zero		1


	//   ....[150]....
        /*0a5c*/ 	.word	0x000096c0
        /*0a60*/ 	.word	0x00000000
        /*0a64*/ 	.word	0x00000148
        /*0a68*/ 	.short	0x010a
        /*0a6a*/ 	.byte	0xff
	.zero		1


	//   ....[151]....
        /*0a6c*/ 	.word	0x00009720
        /*0a70*/ 	.word	0x00000002
        /*0a74*/ 	.word	0x00000128
        /*0a78*/ 	.short	0x010a
        /*0a7a*/ 	.byte	0xff
	.zero		1


	//   ....[152]....
        /*0a7c*/ 	.word	0x00009780
        /*0a80*/ 	.word	0x00000000
        /*0a84*/ 	.word	0x00000128
        /*0a88*/ 	.short	0x010a
        /*0a8a*/ 	.byte	0xff
	.zero		1


	//   ....[153]....
        /*0a8c*/ 	.word	0x000097e0
        /*0a90*/ 	.word	0x00000000
        /*0a94*/ 	.word	0x00000000
        /*0a98*/ 	.short	0x010a
        /*0a9a*/ 	.byte	0xff
	.zero		1


	//   ....[154]....
        /*0a9c*/ 	.word	0x00009840
        /*0aa0*/ 	.word	0x00000000
        /*0aa4*/ 	.word	0x00000000
        /*0aa8*/ 	.short	0x010a
        /*0aaa*/ 	.byte	0xff
	.zero		1


	//   ....[155]....
        /*0aac*/ 	.word	0x000098a0
        /*0ab0*/ 	.word	0x00000000
        /*0ab4*/ 	.word	0x00000150
        /*0ab8*/ 	.short	0x010a
        /*0aba*/ 	.byte	0xff
	.zero		1


	//   ....[156]....
        /*0abc*/ 	.word	0x000098f0
        /*0ac0*/ 	.word	0x00000000
        /*0ac4*/ 	.word	0x00000110
        /*0ac8*/ 	.short	0x010a
        /*0aca*/ 	.byte	0xff
	.zero		1


	//   ....[157]....
        /*0acc*/ 	.word	0x00009940
        /*0ad0*/ 	.word	0x0000003a
        /*0ad4*/ 	.word	0x00000160
        /*0ad8*/ 	.short	0x010a
        /*0ada*/ 	.byte	0xff
	.zero		1


	//   ....[158]....
        /*0adc*/ 	.word	0x00009990
        /*0ae0*/ 	.word	0x00000003
        /*0ae4*/ 	.word	0x00000110
        /*0ae8*/ 	.short	0x010a
        /*0aea*/ 	.byte	0xff
	.zero		1


	//----- nvinfo : EIATTR_NUM_MBARRIERS
	.align		4
.L_47:
        /*0aec*/ 	.byte	0x03, 0x38
        /*0aee*/ 	.short	0x0031


	//----- nvinfo : EIATTR_EXIT_INSTR_OFFSETS
	.align		4
        /*0af0*/ 	.byte	0x04, 0x1c
        /*0af2*/ 	.short	(.L_49 - .L_48)


	//   ....[0]....
.L_48:
        /*0af4*/ 	.word	0x00003960


	//   ....[1]....
        /*0af8*/ 	.word	0x00003c10


	//   ....[2]....
        /*0afc*/ 	.word	0x00003c70


	//   ....[3]....
        /*0b00*/ 	.word	0x00004f30


	//   ....[4]....
        /*0b04*/ 	.word	0x00006240


	//   ....[5]....
        /*0b08*/ 	.word	0x00006280


	//   ....[6]....
        /*0b0c*/ 	.word	0x00008a10


	//   ....[7]....
        /*0b10*/ 	.word	0x00008a90


	//   ....[8]....
        /*0b14*/ 	.word	0x00008ac0


	//   ....[9]....
        /*0b18*/ 	.word	0x00008b40


	//----- nvinfo : EIATTR_MAX_THREADS
	.align		4
.L_49:
        /*0b1c*/ 	.byte	0x04, 0x05
        /*0b1e*/ 	.short	(.L_51 - .L_50)
.L_50:
        /*0b20*/ 	.word	0x00000100
        /*0b24*/ 	.word	0x00000001
        /*0b28*/ 	.word	0x00000001


	//----- nvinfo : EIATTR_CRS_STACK_SIZE
	.align		4
.L_51:
        /*0b2c*/ 	.byte	0x04, 0x1e
        /*0b2e*/ 	.short	(.L_53 - .L_52)
.L_52:
        /*0b30*/ 	.word	0x00000000


	//----- nvinfo : EIATTR_CBANK_PARAM_SIZE
	.align		4
.L_53:
        /*0b34*/ 	.byte	0x03, 0x19
        /*0b36*/ 	.short	0x0900


	//----- nvinfo : EIATTR_PARAM_CBANK
	.align		4
        /*0b38*/ 	.byte	0x04, 0x0a
        /*0b3a*/ 	.short	(.L_55 - .L_54)
	.align		4
.L_54:
        /*0b3c*/ 	.word	index@(.nv.constant0._ZN7cutlass13device_kernelINS_4conv6kernel13ConvUniversalINS1_16ConvProblemShapeILNS1_8OperatorE0ELi3EEENS1_10collective14CollectiveConvINS1_47MainloopSm100TmaUmmaWarpSpecializedImplicitGemmILS5_0ELi17ELi3ELi1ELi2EN4cute5tupleIJNSA_1CILi2EEENSC_ILi1EEESE_EEEEENSB_IJNSC_ILi128EEENSC_ILi64EEENSB_IJSI_EEEEEENS_6half_tESL_NSA_8TiledMMAINSA_8MMA_AtomIJNSA_26SM100_MMA_F16BF16_2x1SM_SSISL_SL_fLi128ELi64ELNSA_4UMMA5MajorE0ELSQ_0ELNSP_7ScaleInE0ELSR_0EEEEEENSA_6LayoutINSB_IJSE_SE_SE_EEENSB_IJNSC_ILi0EEESW_SW_EEEEENSB_IJNSA_10UnderscoreESZ_SZ_EEEEENS7_6detail27Sm100ImplicitGemmTileTraitsINSA_25SM100_TMA_2SM_LOAD_IM2COLENSA_14ComposedLayoutINSA_7SwizzleILi3ELi4ELi3EEENSA_18smem_ptr_flag_bitsILi16EEENSU_INSB_IJNSC_ILi8EEESI_EEENSB_IJSI_SE_EEEEEEEvEENS13_INSA_18SM100_TMA_2SM_LOADES1E_vEEEENS_8epilogue10collective18CollectiveEpilogueINS1J_23Sm100TmaWarpSpecializedILi3ELi2ELi16ELb1ELb0EEEJNSB_IJSI_SI_SJ_EEENSB_IJNSU_ISI_SE_EENSU_INSB_IJNSC_ILi16EEESD_EEENSB_IJSE_NSC_ILi32EEEEEEEEEEESL_NSB_IJNSB_IJllllEEESE_SW_EEESL_S1X_NS1J_6fusion15FusionCallbacksIS1N_NS1Y_17LinearCombinationISL_fSL_fLNS_15FloatRoundStyleE2EEES1O_S1V_JEEENSA_5SM1004TMEM4LOAD26SM100_TMEM_LOAD_32dp32b16xENSA_20SM90_TMA_LOAD_IM2COLENS15_INS16_ILi1ELi4ELi3EEES19_NSU_INSB_IJS1A_S1Q_EEENSB_IJS1Q_SE_EEEEEEENSA_39AutoVectorizingCopyWithAssumedAlignmentILi128EEENSA_21SM90_TMA_STORE_IM2COLES2D_S2F_S2F_EEEvvEEEEvNT_6ParamsE)
        /*0b40*/ 	.short	0x0380
        /*0b42*/ 	.short	0x0900


	//----- nvinfo : EIATTR_SW_WAR
	.align		4
.L_55:
        /*0b44*/ 	.byte	0x04, 0x36
        /*0b46*/ 	.short	(.L_57 - .L_56)
.L_56:
        /*0b48*/ 	.word	0x00000008
.L_57:


//--------------------- .nv.callgraph             --------------------------
	.section	.nv.callgraph,"",@"SHT_CUDA_CALLGRAPH"
	.align	4
	.sectionentsize	8
	.align		4
        /*0000*/ 	.word	0x00000000
	.align		4
        /*0004*/ 	.word	0xffffffff
	.align		4
        /*0008*/ 	.word	index@(_ZN7cutlass13device_kernelINS_4conv6kernel13ConvUniversalINS1_16ConvProblemShapeILNS1_8OperatorE0ELi3EEENS1_10collective14CollectiveConvINS1_47MainloopSm100TmaUmmaWarpSpecializedImplicitGemmILS5_0ELi17ELi3ELi1ELi2EN4cute5tupleIJNSA_1CILi2EEENSC_ILi1EEESE_EEEEENSB_IJNSC_ILi128EEENSC_ILi64EEENSB_IJSI_EEEEEENS_6half_tESL_NSA_8TiledMMAINSA_8MMA_AtomIJNSA_26SM100_MMA_F16BF16_2x1SM_SSISL_SL_fLi128ELi64ELNSA_4UMMA5MajorE0ELSQ_0ELNSP_7ScaleInE0ELSR_0EEEEEENSA_6LayoutINSB_IJSE_SE_SE_EEENSB_IJNSC_ILi0EEESW_SW_EEEEENSB_IJNSA_10UnderscoreESZ_SZ_EEEEENS7_6detail27Sm100ImplicitGemmTileTraitsINSA_25SM100_TMA_2SM_LOAD_IM2COLENSA_14ComposedLayoutINSA_7SwizzleILi3ELi4ELi3EEENSA_18smem_ptr_flag_bitsILi16EEENSU_INSB_IJNSC_ILi8EEESI_EEENSB_IJSI_SE_EEEEEEEvEENS13_INSA_18SM100_TMA_2SM_LOADES1E_vEEEENS_8epilogue10collective18CollectiveEpilogueINS1J_23Sm100TmaWarpSpecializedILi3ELi2ELi16ELb1ELb0EEEJNSB_IJSI_SI_SJ_EEENSB_IJNSU_ISI_SE_EENSU_INSB_IJNSC_ILi16EEESD_EEENSB_IJSE_NSC_ILi32EEEEEEEEEEESL_NSB_IJNSB_IJllllEEESE_SW_EEESL_S1X_NS1J_6fusion15FusionCallbacksIS1N_NS1Y_17LinearCombinationISL_fSL_fLNS_15FloatRoundStyleE2EEES1O_S1V_JEEENSA_5SM1004TMEM4LOAD26SM100_TMEM_LOAD_32dp32b16xENSA_20SM90_TMA_LOAD_IM2COLENS15_INS16_ILi1ELi4ELi3EEES19_NSU_INSB_IJS1A_S1Q_EEENSB_IJS1Q_SE_EEEEEEENSA_39AutoVectorizingCopyWithAssumedAlignmentILi128EEENSA_21SM90_TMA_STORE_IM2COLES2D_S2F_S2F_EEEvvEEEEvNT_6ParamsE)
	.align		4
        /*000c*/ 	.word	index@(__assertfail)
	.align		4
        /*0010*/ 	.word	0x00000000
	.align		4
        /*0014*/ 	.word	0xfffffffe
	.align		4
        /*0018*/ 	.word	0x00000000
	.align		4
        /*001c*/ 	.word	0xfffffffd
	.align		4
        /*0020*/ 	.word	0x00000000
	.align		4
        /*0024*/ 	.word	0xfffffffc


//--------------------- .nv.constant4             --------------------------
	.section	.nv.constant4,"a",@progbits
	.align	8
	.align		8
.nv.constant4:
        /*0000*/ 	.dword	__assertfail
	.align		8
        /*0008*/ 	.dword	__unnamed_1
	.align		8
        /*0010*/ 	.dword	__unnamed_2
	.align		8
        /*0018*/ 	.dword	_ZN39_INTERNAL_cdfe29b4_4_k_cu_a3423f43_32634cuda3std3__45__cpo5beginE
	.align		8
        /*0020*/ 	.dword	_ZN39_INTERNAL_cdfe29b4_4_k_cu_a3423f43_32634cuda3std3__45__cpo3endE
	.align		8
        /*0028*/ 	.dword	_ZN39_INTERNAL_cdfe29b4_4_k_cu_a3423f43_32634cuda3std3__45__cpo6cbeginE
	.align		8
        /*0030*/ 	.dword	_ZN39_INTERNAL_cdfe29b4_4_k_cu_a3423f43_32634cuda3std3__45__cpo4cendE
	.align		8
        /*0038*/ 	.dword	_ZN39_INTERNAL_cdfe29b4_4_k_cu_a3423f43_32634cuda3std3__441_GLOBAL__N__cdfe29b4_4_k_cu_a3423f43_32636ignoreE
	.align		8
        /*0040*/ 	.dword	_ZN39_INTERNAL_cdfe29b4_4_k_cu_a3423f43_32634cuda3std3__419piecewise_constructE
	.align		8
        /*0048*/ 	.dword	_ZN39_INTERNAL_cdfe29b4_4_k_cu_a3423f43_32634cuda3std3__48in_placeE
	.align		8
        /*0050*/ 	.dword	_ZN39_INTERNAL_cdfe29b4_4_k_cu_a3423f43_32634cuda3std6ranges3__45__cpo4swapE
	.align		8
        /*0058*/ 	.dword	_ZN39_INTERNAL_cdfe29b4_4_k_cu_a3423f43_32634cuda3std6ranges3__45__cpo9iter_moveE
	.align		8
        /*0060*/ 	.dword	_ZN39_INTERNAL_cdfe29b4_4_k_cu_a3423f43_32634cute7productE
	.align		8
        /*0068*/ 	.dword	_ZN39_INTERNAL_cdfe29b4_4_k_cu_a3423f43_32634cute1_E
	.align		8
        /*0070*/ 	.dword	$str$27
	.align		8
        /*0078*/ 	.dword	$str$28
	.align		8
        /*0080*/ 	.dword	$str$29
	.align		8
        /*0088*/ 	.dword	$str$30


//--------------------- .text._ZN7cutlass13device_kernelINS_4conv6kernel13ConvUniversalINS1_16ConvProblemShapeILNS1_8OperatorE0ELi3EEENS1_10collective14CollectiveConvINS1_47MainloopSm100TmaUmmaWarpSpecializedImplicitGemmILS5_0ELi17ELi3ELi1ELi2EN4cute5tupleIJNSA_1CILi2EEENSC_ILi1EEESE_EEEEENSB_IJNSC_ILi128EEENSC_ILi64EEENSB_IJSI_EEEEEENS_6half_tESL_NSA_8TiledMMAINSA_8MMA_AtomIJNSA_26SM100_MMA_F16BF16_2x1SM_SSISL_SL_fLi128ELi64ELNSA_4UMMA5MajorE0ELSQ_0ELNSP_7ScaleInE0ELSR_0EEEEEENSA_6LayoutINSB_IJSE_SE_SE_EEENSB_IJNSC_ILi0EEESW_SW_EEEEENSB_IJNSA_10UnderscoreESZ_SZ_EEEEENS7_6detail27Sm100ImplicitGemmTileTraitsINSA_25SM100_TMA_2SM_LOAD_IM2COLENSA_14ComposedLayoutINSA_7SwizzleILi3ELi4ELi3EEENSA_18smem_ptr_flag_bitsILi16EEENSU_INSB_IJNSC_ILi8EEESI_EEENSB_IJSI_SE_EEEEEEEvEENS13_INSA_18SM100_TMA_2SM_LOADES1E_vEEEENS_8epilogue10collective18CollectiveEpilogueINS1J_23Sm100TmaWarpSpecializedILi3ELi2ELi16ELb1ELb0EEEJNSB_IJSI_SI_SJ_EEENSB_IJNSU_ISI_SE_EENSU_INSB_IJNSC_ILi16EEESD_EEENSB_IJSE_NSC_ILi32EEEEEEEEEEESL_NSB_IJNSB_IJllllEEESE_SW_EEESL_S1X_NS1J_6fusion15FusionCallbacksIS1N_NS1Y_17LinearCombinationISL_fSL_fLNS_15FloatRoundStyleE2EEES1O_S1V_JEEENSA_5SM1004TMEM4LOAD26SM100_TMEM_LOAD_32dp32b16xENSA_20SM90_TMA_LOAD_IM2COLENS15_INS16_ILi1ELi4ELi3EEES19_NSU_INSB_IJS1A_S1Q_EEENSB_IJS1Q_SE_EEEEEEENSA_39AutoVectorizingCopyWithAssumedAlignmentILi128EEENSA_21SM90_TMA_STORE_IM2COLES2D_S2F_S2F_EEEvvEEEEvNT_6ParamsE --------------------------
	.section	.text._ZN7cutlass13device_kernelINS_4conv6kernel13ConvUniversalINS1_16ConvProblemShapeILNS1_8OperatorE0ELi3EEENS1_10collective14CollectiveConvINS1_47MainloopSm100TmaUmmaWarpSpecializedImplicitGemmILS5_0ELi17ELi3ELi1ELi2EN4cute5tupleIJNSA_1CILi2EEENSC_ILi1EEESE_EEEEENSB_IJNSC_ILi128EEENSC_ILi64EEENSB_IJSI_EEEEEENS_6half_tESL_NSA_8TiledMMAINSA_8MMA_AtomIJNSA_26SM100_MMA_F16BF16_2x1SM_SSISL_SL_fLi128ELi64ELNSA_4UMMA5MajorE0ELSQ_0ELNSP_7ScaleInE0ELSR_0EEEEEENSA_6LayoutINSB_IJSE_SE_SE_EEENSB_IJNSC_ILi0EEESW_SW_EEEEENSB_IJNSA_10UnderscoreESZ_SZ_EEEEENS7_6detail27Sm100ImplicitGemmTileTraitsINSA_25SM100_TMA_2SM_LOAD_IM2COLENSA_14ComposedLayoutINSA_7SwizzleILi3ELi4ELi3EEENSA_18smem_ptr_flag_bitsILi16EEENSU_INSB_IJNSC_ILi8EEESI_EEENSB_IJSI_SE_EEEEEEEvEENS13_INSA_18SM100_TMA_2SM_LOADES1E_vEEEENS_8epilogue10collective18CollectiveEpilogueINS1J_23Sm100TmaWarpSpecializedILi3ELi2ELi16ELb1ELb0EEEJNSB_IJSI_SI_SJ_EEENSB_IJNSU_ISI_SE_EENSU_INSB_IJNSC_ILi16EEESD_EEENSB_IJSE_NSC_ILi32EEEEEEEEEEESL_NSB_IJNSB_IJllllEEESE_SW_EEESL_S1X_NS1J_6fusion15FusionCallbacksIS1N_NS1Y_17LinearCombinationISL_fSL_fLNS_15FloatRoundStyleE2EEES1O_S1V_JEEENSA_5SM1004TMEM4LOAD26SM100_TMEM_LOAD_32dp32b16xENSA_20SM90_TMA_LOAD_IM2COLENS15_INS16_ILi1ELi4ELi3EEES19_NSU_INSB_IJS1A_S1Q_EEENSB_IJS1Q_SE_EEEEEEENSA_39AutoVectorizingCopyWithAssumedAlignmentILi128EEENSA_21SM90_TMA_STORE_IM2COLES2D_S2F_S2F_EEEvvEEEEvNT_6ParamsE,"ax",@progbits
	.align	128
.text._ZN7cutlass13device_kernelINS_4conv6kernel13ConvUniversalINS1_16ConvProblemShapeILNS1_8OperatorE0ELi3EEENS1_10collective14CollectiveConvINS1_47MainloopSm100TmaUmmaWarpSpecializedImplicitGemmILS5_0ELi17ELi3ELi1ELi2EN4cute5tupleIJNSA_1CILi2EEENSC_ILi1EEESE_EEEEENSB_IJNSC_ILi128EEENSC_ILi64EEENSB_IJSI_EEEEEENS_6half_tESL_NSA_8TiledMMAINSA_8MMA_AtomIJNSA_26SM100_MMA_F16BF16_2x1SM_SSISL_SL_fLi128ELi64ELNSA_4UMMA5MajorE0ELSQ_0ELNSP_7ScaleInE0ELSR_0EEEEEENSA_6LayoutINSB_IJSE_SE_SE_EEENSB_IJNSC_ILi0EEESW_SW_EEEEENSB_IJNSA_10UnderscoreESZ_SZ_EEEEENS7_6detail27Sm100ImplicitGemmTileTraitsINSA_25SM100_TMA_2SM_LOAD_IM2COLENSA_14ComposedLayoutINSA_7SwizzleILi3ELi4ELi3EEENSA_18smem_ptr_flag_bitsILi16EEENSU_INSB_IJNSC_ILi8EEESI_EEENSB_IJSI_SE_EEEEEEEvEENS13_INSA_18SM100_TMA_2SM_LOADES1E_vEEEENS_8epilogue10collective18CollectiveEpilogueINS1J_23Sm100TmaWarpSpecializedILi3ELi2ELi16ELb1ELb0EEEJNSB_IJSI_SI_SJ_EEENSB_IJNSU_ISI_SE_EENSU_INSB_IJNSC_ILi16EEESD_EEENSB_IJSE_NSC_ILi32EEEEEEEEEEESL_NSB_IJNSB_IJllllEEESE_SW_EEESL_S1X_NS1J_6fusion15FusionCallbacksIS1N_NS1Y_17LinearCombinationISL_fSL_fLNS_15FloatRoundStyleE2EEES1O_S1V_JEEENSA_5SM1004TMEM4LOAD26SM100_TMEM_LOAD_32dp32b16xENSA_20SM90_TMA_LOAD_IM2COLENS15_INS16_ILi1ELi4ELi3EEES19_NSU_INSB_IJS1A_S1Q_EEENSB_IJS1Q_SE_EEEEEEENSA_39AutoVectorizingCopyWithAssumedAlignmentILi128EEENSA_21SM90_TMA_STORE_IM2COLES2D_S2F_S2F_EEEvvEEEEvNT_6ParamsE:
        .type           _ZN7cutlass13device_kernelINS_4conv6kernel13ConvUniversalINS1_16ConvProblemShapeILNS1_8OperatorE0ELi3EEENS1_10collective14CollectiveConvINS1_47MainloopSm100TmaUmmaWarpSpecializedImplicitGemmILS5_0ELi17ELi3ELi1ELi2EN4cute5tupleIJNSA_1CILi2EEENSC_ILi1EEESE_EEEEENSB_IJNSC_ILi128EEENSC_ILi64EEENSB_IJSI_EEEEEENS_6half_tESL_NSA_8TiledMMAINSA_8MMA_AtomIJNSA_26SM100_MMA_F16BF16_2x1SM_SSISL_SL_fLi128ELi64ELNSA_4UMMA5MajorE0ELSQ_0ELNSP_7ScaleInE0ELSR_0EEEEEENSA_6LayoutINSB_IJSE_SE_SE_EEENSB_IJNSC_ILi0EEESW_SW_EEEEENSB_IJNSA_10UnderscoreESZ_SZ_EEEEENS7_6detail27Sm100ImplicitGemmTileTraitsINSA_25SM100_TMA_2SM_LOAD_IM2COLENSA_14ComposedLayoutINSA_7SwizzleILi3ELi4ELi3EEENSA_18smem_ptr_flag_bitsILi16EEENSU_INSB_IJNSC_ILi8EEESI_EEENSB_IJSI_SE_EEEEEEEvEENS13_INSA_18SM100_TMA_2SM_LOADES1E_vEEEENS_8epilogue10collective18CollectiveEpilogueINS1J_23Sm100TmaWarpSpecializedILi3ELi2ELi16ELb1ELb0EEEJNSB_IJSI_SI_SJ_EEENSB_IJNSU_ISI_SE_EENSU_INSB_IJNSC_ILi16EEESD_EEENSB_IJSE_NSC_ILi32EEEEEEEEEEESL_NSB_IJNSB_IJllllEEESE_SW_EEESL_S1X_NS1J_6fusion15FusionCallbacksIS1N_NS1Y_17LinearCombinationISL_fSL_fLNS_15FloatRoundStyleE2EEES1O_S1V_JEEENSA_5SM1004TMEM4LOAD26SM100_TMEM_LOAD_32dp32b16xENSA_20SM90_TMA_LOAD_IM2COLENS15_INS16_ILi1ELi4ELi3EEES19_NSU_INSB_IJS1A_S1Q_EEENSB_IJS1Q_SE_EEEEEEENSA_39AutoVectorizingCopyWithAssumedAlignmentILi128EEENSA_21SM90_TMA_STORE_IM2COLES2D_S2F_S2F_EEEvvEEEEvNT_6ParamsE,@function
        .size           _ZN7cutlass13device_kernelINS_4conv6kernel13ConvUniversalINS1_16ConvProblemShapeILNS1_8OperatorE0ELi3EEENS1_10collective14CollectiveConvINS1_47MainloopSm100TmaUmmaWarpSpecializedImplicitGemmILS5_0ELi17ELi3ELi1ELi2EN4cute5tupleIJNSA_1CILi2EEENSC_ILi1EEESE_EEEEENSB_IJNSC_ILi128EEENSC_ILi64EEENSB_IJSI_EEEEEENS_6half_tESL_NSA_8TiledMMAINSA_8MMA_AtomIJNSA_26SM100_MMA_F16BF16_2x1SM_SSISL_SL_fLi128ELi64ELNSA_4UMMA5MajorE0ELSQ_0ELNSP_7ScaleInE0ELSR_0EEEEEENSA_6LayoutINSB_IJSE_SE_SE_EEENSB_IJNSC_ILi0EEESW_SW_EEEEENSB_IJNSA_10UnderscoreESZ_SZ_EEEEENS7_6detail27Sm100ImplicitGemmTileTraitsINSA_25SM100_TMA_2SM_LOAD_IM2COLENSA_14ComposedLayoutINSA_7SwizzleILi3ELi4ELi3EEENSA_18smem_ptr_flag_bitsILi16EEENSU_INSB_IJNSC_ILi8EEESI_EEENSB_IJSI_SE_EEEEEEEvEENS13_INSA_18SM100_TMA_2SM_LOADES1E_vEEEENS_8epilogue10collective18CollectiveEpilogueINS1J_23Sm100TmaWarpSpecializedILi3ELi2ELi16ELb1ELb0EEEJNSB_IJSI_SI_SJ_EEENSB_IJNSU_ISI_SE_EENSU_INSB_IJNSC_ILi16EEESD_EEENSB_IJSE_NSC_ILi32EEEEEEEEEEESL_NSB_IJNSB_IJllllEEESE_SW_EEESL_S1X_NS1J_6fusion15FusionCallbacksIS1N_NS1Y_17LinearCombinationISL_fSL_fLNS_15FloatRoundStyleE2EEES1O_S1V_JEEENSA_5SM1004TMEM4LOAD26SM100_TMEM_LOAD_32dp32b16xENSA_20SM90_TMA_LOAD_IM2COLENS15_INS16_ILi1ELi4ELi3EEES19_NSU_INSB_IJS1A_S1Q_EEENSB_IJS1Q_SE_EEEEEEENSA_39AutoVectorizingCopyWithAssumedAlignmentILi128EEENSA_21SM90_TMA_STORE_IM2COLES2D_S2F_S2F_EEEvvEEEEvNT_6ParamsE,(.L_x_205 - _ZN7cutlass13device_kernelINS_4conv6kernel13ConvUniversalINS1_16ConvProblemShapeILNS1_8OperatorE0ELi3EEENS1_10collective14CollectiveConvINS1_47MainloopSm100TmaUmmaWarpSpecializedImplicitGemmILS5_0ELi17ELi3ELi1ELi2EN4cute5tupleIJNSA_1CILi2EEENSC_ILi1EEESE_EEEEENSB_IJNSC_ILi128EEENSC_ILi64EEENSB_IJSI_EEEEEENS_6half_tESL_NSA_8TiledMMAINSA_8MMA_AtomIJNSA_26SM100_MMA_F16BF16_2x1SM_SSISL_SL_fLi128ELi64ELNSA_4UMMA5MajorE0ELSQ_0ELNSP_7ScaleInE0ELSR_0EEEEEENSA_6LayoutINSB_IJSE_SE_SE_EEENSB_IJNSC_ILi0EEESW_SW_EEEEENSB_IJNSA_10UnderscoreESZ_SZ_EEEEENS7_6detail27Sm100ImplicitGemmTileTraitsINSA_25SM100_TMA_2SM_LOAD_IM2COLENSA_14ComposedLayoutINSA_7SwizzleILi3ELi4ELi3EEENSA_18smem_ptr_flag_bitsILi16EEENSU_INSB_IJNSC_ILi8EEESI_EEENSB_IJSI_SE_EEEEEEEvEENS13_INSA_18SM100_TMA_2SM_LOADES1E_vEEEENS_8epilogue10collective18CollectiveEpilogueINS1J_23Sm100TmaWarpSpecializedILi3ELi2ELi16ELb1ELb0EEEJNSB_IJSI_SI_SJ_EEENSB_IJNSU_ISI_SE_EENSU_INSB_IJNSC_ILi16EEESD_EEENSB_IJSE_NSC_ILi32EEEEEEEEEEESL_NSB_IJNSB_IJllllEEESE_SW_EEESL_S1X_NS1J_6fusion15FusionCallbacksIS1N_NS1Y_17LinearCombinationISL_fSL_fLNS_15FloatRoundStyleE2EEES1O_S1V_JEEENSA_5SM1004TMEM4LOAD26SM100_TMEM_LOAD_32dp32b16xENSA_20SM90_TMA_LOAD_IM2COLENS15_INS16_ILi1ELi4ELi3EEES19_NSU_INSB_IJS1A_S1Q_EEENSB_IJS1Q_SE_EEEEEEENSA_39AutoVectorizingCopyWithAssumedAlignmentILi128EEENSA_21SM90_TMA_STORE_IM2COLES2D_S2F_S2F_EEEvvEEEEvNT_6ParamsE)
        .other          _ZN7cutlass13device_kernelINS_4conv6kernel13ConvUniversalINS1_16ConvProblemShapeILNS1_8OperatorE0ELi3EEENS1_10collective14CollectiveConvINS1_47MainloopSm100TmaUmmaWarpSpecializedImplicitGemmILS5_0ELi17ELi3ELi1ELi2EN4cute5tupleIJNSA_1CILi2EEENSC_ILi1EEESE_EEEEENSB_IJNSC_ILi128EEENSC_ILi64EEENSB_IJSI_EEEEEENS_6half_tESL_NSA_8TiledMMAINSA_8MMA_AtomIJNSA_26SM100_MMA_F16BF16_2x1SM_SSISL_SL_fLi128ELi64ELNSA_4UMMA5MajorE0ELSQ_0ELNSP_7ScaleInE0ELSR_0EEEEEENSA_6LayoutINSB_IJSE_SE_SE_EEENSB_IJNSC_ILi0EEESW_SW_EEEEENSB_IJNSA_10UnderscoreESZ_SZ_EEEEENS7_6detail27Sm100ImplicitGemmTileTraitsINSA_25SM100_TMA_2SM_LOAD_IM2COLENSA_14ComposedLayoutINSA_7SwizzleILi3ELi4ELi3EEENSA_18smem_ptr_flag_bitsILi16EEENSU_INSB_IJNSC_ILi8EEESI_EEENSB_IJSI_SE_EEEEEEEvEENS13_INSA_18SM100_TMA_2SM_LOADES1E_vEEEENS_8epilogue10collective18CollectiveEpilogueINS1J_23Sm100TmaWarpSpecializedILi3ELi2ELi16ELb1ELb0EEEJNSB_IJSI_SI_SJ_EEENSB_IJNSU_ISI_SE_EENSU_INSB_IJNSC_ILi16EEESD_EEENSB_IJSE_NSC_ILi32EEEEEEEEEEESL_NSB_IJNSB_IJllllEEESE_SW_EEESL_S1X_NS1J_6fusion15FusionCallbacksIS1N_NS1Y_17LinearCombinationISL_fSL_fLNS_15FloatRoundStyleE2EEES1O_S1V_JEEENSA_5SM1004TMEM4LOAD26SM100_TMEM_LOAD_32dp32b16xENSA_20SM90_TMA_LOAD_IM2COLENS15_INS16_ILi1ELi4ELi3EEES19_NSU_INSB_IJS1A_S1Q_EEENSB_IJS1Q_SE_EEEEEEENSA_39AutoVectorizingCopyWithAssumedAlignmentILi128EEENSA_21SM90_TMA_STORE_IM2COLES2D_S2F_S2F_EEEvvEEEEvNT_6ParamsE,@"STO_CUDA_ENTRY STV_DEFAULT"
_ZN7cutlass13device_kernelINS_4conv6kernel13ConvUniversalINS1_16ConvProblemShapeILNS1_8OperatorE0ELi3EEENS1_10collective14CollectiveConvINS1_47MainloopSm100TmaUmmaWarpSpecializedImplicitGemmILS5_0ELi17ELi3ELi1ELi2EN4cute5tupleIJNSA_1CILi2EEENSC_ILi1EEESE_EEEEENSB_IJNSC_ILi128EEENSC_ILi64EEENSB_IJSI_EEEEEENS_6half_tESL_NSA_8TiledMMAINSA_8MMA_AtomIJNSA_26SM100_MMA_F16BF16_2x1SM_SSISL_SL_fLi128ELi64ELNSA_4UMMA5MajorE0ELSQ_0ELNSP_7ScaleInE0ELSR_0EEEEEENSA_6LayoutINSB_IJSE_SE_SE_EEENSB_IJNSC_ILi0EEESW_SW_EEEEENSB_IJNSA_10UnderscoreESZ_SZ_EEEEENS7_6detail27Sm100ImplicitGemmTileTraitsINSA_25SM100_TMA_2SM_LOAD_IM2COLENSA_14ComposedLayoutINSA_7SwizzleILi3ELi4ELi3EEENSA_18smem_ptr_flag_bitsILi16EEENSU_INSB_IJNSC_ILi8EEESI_EEENSB_IJSI_SE_EEEEEEEvEENS13_INSA_18SM100_TMA_2SM_LOADES1E_vEEEENS_8epilogue10collective18CollectiveEpilogueINS1J_23Sm100TmaWarpSpecializedILi3ELi2ELi16ELb1ELb0EEEJNSB_IJSI_SI_SJ_EEENSB_IJNSU_ISI_SE_EENSU_INSB_IJNSC_ILi16EEESD_EEENSB_IJSE_NSC_ILi32EEEEEEEEEEESL_NSB_IJNSB_IJllllEEESE_SW_EEESL_S1X_NS1J_6fusion15FusionCallbacksIS1N_NS1Y_17LinearCombinationISL_fSL_fLNS_15FloatRoundStyleE2EEES1O_S1V_JEEENSA_5SM1004TMEM4LOAD26SM100_TMEM_LOAD_32dp32b16xENSA_20SM90_TMA_LOAD_IM2COLENS15_INS16_ILi1ELi4ELi3EEES19_NSU_INSB_IJS1A_S1Q_EEENSB_IJS1Q_SE_EEEEEEENSA_39AutoVectorizingCopyWithAssumedAlignmentILi128EEENSA_21SM90_TMA_STORE_IM2COLES2D_S2F_S2F_EEEvvEEEEvNT_6ParamsE:
[----:B------:R-:W1:Y:S01]  /*0000*/  LDC R1, c[0x0][0x37c] ;  /* 0x0000df00ff017b82 */ /* 0x000e620000000800 */
[----:B------:R-:W2:Y:S01]  /*0010*/  S2R R53, SR_TID.X ;  /* 0x0000000000357919 */ /* 0x000ea20000002100 */
[----:B------:R-:W3:Y:S06]  /*0020*/  LDCU.64 UR8, c[0x0][0x990] ;  /* 0x00013200ff0877ac */ /* 0x000eec0008000a00 */
[----:B------:R-:W4:Y:S01]  /*0030*/  S2UR UR4, SR_CgaCtaId ;  /* 0x00000000000479c3 */ /* 0x000f220000008800 */
[----:B-1----:R-:W-:Y:S01]  /*0040*/  VIADD R1, R1, 0xfffffff8 ;  /* 0xfffffff801017836 */ /* 0x002fe20000000000 */
[----:B------:R-:W-:-:S02]  /*0050*/  PRMT R45, RZ, 0x7610, R45 ;  /* 0x00007610ff2d7816 */ /* 0x000fc4000000002d */
[----:B------:R-:W-:Y:S02]  /*0060*/  ELECT P1, URZ, PT ;  /* 0x0000000000ff782f */ /* 0x000fe40003820000 */
[----:B------:R-:W-:Y:S01]  /*0070*/  R2UR UR43, R1 ;  /* 0x00000000012b72ca */ /* 0x000fe200000e0000 */
[----:B---3--:R-:W-:-:S04]  /*0080*/  UISETP.NE.U32.AND UP0, UPT, UR8, URZ, UPT ;  /* 0x000000ff0800728c */ /* 0x008fc8000bf05070 */
[----:B------:R-:W-:Y:S02]  /*0090*/  UISETP.NE.AND.EX UP0, UPT, UR9, URZ, UPT, UP0 ;  /* 0x000000ff0900728c */ /* 0x000fe4000bf05300 */
[----:B----4-:R-:W-:Y:S02]  /*00a0*/  ULOP3.LUT UR38, UR4, 0x1, URZ, 0xc0, !UPT ;  /* 0x0000000104267892 */ /* 0x010fe4000f8ec0ff */
[----:B------:R-:W-:Y:S01]  /*00b0*/  ULOP3.LUT UR37, UR4, 0x1, URZ, 0x3c, !UPT ;  /* 0x0000000104257892 */ /* 0x000fe2000f8e3cff */
[----:B--2---:R-:W-:-:S05]  /*00c0*/  SHF.R.U32.HI R46, RZ, 0x5, R53 ;  /* 0x00000005ff2e7819 */ /* 0x004fca0000011635 */
[----:B------:R-:W1:Y:S02]  /*00d0*/  SHFL.IDX PT, R0, R46, RZ, 0x1f ;  /* 0x00001fff2e007589 */ /* 0x000e6400000e0000 */
[----:B-1----:R-:W-:Y:S01]  /*00e0*/  R2UR UR18, R0 ;  /* 0x00000000001272ca */ /* 0x002fe200000e0000 */
[----:B------:R-:W-:-:S14]  /*00f0*/  BRA.U UP0, `(.L_x_0) ;  /* 0x0000000100307547 */ /* 0x000fdc000b800000 */
[----:B------:R-:W1:Y:S02]  /*0100*/  LDCU.64 UR4, c[0x0][0x988] ;  /* 0x00013100ff0477ac */ /* 0x000e640008000a00 */
[----:B-1----:R-:W-:-:S04]  /*0110*/  UISETP.NE.U32.AND UP0, UPT, UR4, URZ, UPT ;  /* 0x000000ff0400728c */ /* 0x002fc8000bf05070 */
[----:B------:R-:W-:-:S09]  /*0120*/  UISETP.NE.AND.EX UP0, UPT, UR5, URZ, UPT, UP0 ;  /* 0x000000ff0500728c */ /* 0x000fd2000bf05300 */
[----:B------:R-:W-:Y:S05]  /*0130*/  BRA.U !UP0, `(.L_x_1) ;  /* 0x0000000108147547 */ /* 0x000fea000b800000 */
[----:B------:R-:W1:Y:S01]  /*0140*/  LDC.64 R26, c[0x0][0x988] ;  /* 0x00026200ff1a7b82 */ /* 0x000e620000000a00 */
[----:B------:R-:W1:Y:S02]  /*0150*/  LDCU.64 UR4, c[0x0][0x358] ;  /* 0x00006b00ff0477ac */ /* 0x000e640008000a00 */
[----:B-1----:R1:W5:Y:S01]  /*0160*/  LDG.E R26, desc[UR4][R26.64] ;  /* 0x000000041a1a7981 */ /* 0x002362000c1e1900 */
[----:B------:R-:W-:Y:S01]  /*0170*/  HFMA2 R45, -RZ, RZ, 0, 5.9604644775390625e-08 ;  /* 0x00000001ff2d7431 */ /* 0x000fe200000001ff */
[----:B------:R-:W-:Y:S05]  /*0180*/  BRA `(.L_x_0) ;  /* 0x00000000000c7947 */ /* 0x000fea0003800000 */
.L_x_1:
[----:B------:R-:W1:Y:S01]  /*0190*/  LDCU UR4, c[0x0][0x980] ;  /* 0x00013000ff0477ac */ /* 0x000e620008000800 */
[----:B------:R-:W-:Y:S01]  /*01a0*/  HFMA2 R45, -RZ, RZ, 0, 5.9604644775390625e-08 ;  /* 0x00000001ff2d7431 */ /* 0x000fe200000001ff */
[----:B-1----:R-:W-:-:S07]  /*01b0*/  MOV R26, UR4 ;  /* 0x00000004001a7c02 */ /* 0x002fce0008000f00 */
.L_x_0:
[----:B------:R-:W2:Y:S02]  /*01c0*/  LDCU.64 UR4, c[0x0][0x9b0] ;  /* 0x00013600ff0477ac */ /* 0x000ea40008000a00 */
[----:B--2---:R-:W-:-:S04]  /*01d0*/  UISETP.NE.U32.AND UP0, UPT, UR4, URZ, UPT ;  /* 0x000000ff0400728c */ /* 0x004fc8000bf05070 */
[----:B------:R-:W-:-:S09]  /*01e0*/  UISETP.NE.AND.EX UP0, UPT, UR5, URZ, UPT, UP0 ;  /* 0x000000ff0500728c */ /* 0x000fd2000bf05300 */
[----:B------:R-:W-:Y:S05]  /*01f0*/  BRA.U UP0, `(.L_x_2) ;  /* 0x0000000100287547 */ /* 0x000fea000b800000 */
[----:B------:R-:W2:Y:S02]  /*0200*/  LDCU.64 UR4, c[0x0][0x9a8] ;  /* 0x00013500ff0477ac */ /* 0x000ea40008000a00 */
[----:B--2---:R-:W-:-:S04]  /*0210*/  UISETP.NE.U32.AND UP0, UPT, UR4, URZ, UPT ;  /* 0x000000ff0400728c */ /* 0x004fc8000bf05070 */
[----:B------:R-:W-:-:S09]  /*0220*/  UISETP.NE.AND.EX UP0, UPT, UR5, URZ, UPT, UP0 ;  /* 0x000000ff0500728c */ /* 0x000fd2000bf05300 */
[----:B------:R-:W-:Y:S05]  /*0230*/  BRA.U !UP0, `(.L_x_3) ;  /* 0x0000000108107547 */ /* 0x000fea000b800000 */
[----:B------:R-:W2:Y:S01]  /*0240*/  LDC.64 R24, c[0x0][0x9a8] ;  /* 0x00026a00ff187b82 */ /* 0x000ea20000000a00 */
[----:B------:R-:W2:Y:S02]  /*0250*/  LDCU.64 UR4, c[0x0][0x358] ;  /* 0x00006b00ff0477ac */ /* 0x000ea40008000a00 */
[----:B--2---:R2:W5:Y:S01]  /*0260*/  LDG.E R24, desc[UR4][R24.64] ;  /* 0x0000000418187981 */ /* 0x004562000c1e1900 */
[----:B------:R-:W-:Y:S05]  /*0270*/  BRA `(.L_x_2) ;  /* 0x0000000000087947 */ /* 0x000fea0003800000 */
.L_x_3:
[----:B------:R-:W2:Y:S02]  /*0280*/  LDCU UR4, c[0x0][0x9a0] ;  /* 0x00013400ff0477ac */ /* 0x000ea40008000800 */
[----:B--2---:R-:W-:Y:S02]  /*0290*/  MOV R24, UR4 ;  /* 0x0000000400187c02 */ /* 0x004fe40008000f00 */
.L_x_2:
[----:B------:R-:W-:Y:S01]  /*02a0*/  IMAD.U32 R0, RZ, RZ, UR18 ;  /* 0x00000012ff007e24 */ /* 0x000fe2000f8e00ff */
[----:B------:R-:W-:Y:S04]  /*02b0*/  BSSY.RECONVERGENT B0, `(.L_x_4) ;  /* 0x000000c000007945 */ /* 0x000fe80003800200 */
[C---:B------:R-:W-:Y:S02]  /*02c0*/  ISETP.NE.OR P2, PT, R0.reuse, 0x1, !P1 ;  /* 0x000000010000780c */ /* 0x040fe40004f45670 */
[----:B------:R-:W-:-:S11]  /*02d0*/  ISETP.NE.OR P0, PT, R0, 0x3, !P1 ;  /* 0x000000030000780c */ /* 0x000fd60004f05670 */
[----:B------:R-:W-:Y:S05]  /*02e0*/  @P2 BRA `(.L_x_5) ;  /* 0x0000000000202947 */ /* 0x000fea0003800000 */
[----:B------:R-:W3:Y:S02]  /*02f0*/  LDCU.64 UR4, c[0x0][0x348] ;  /* 0x00006900ff0477ac */ /* 0x000ee40008000a00 */
[----:B---3--:R-:W-:Y:S02]  /*0300*/  UIADD3 UR6, UP1, UPT, UR4, 0x80, URZ ;  /* 0x0000008004067890 */ /* 0x008fe4000ff3e0ff */
[----:B------:R-:W-:Y:S02]  /*0310*/  UIADD3 UR4, UP0, UPT, UR4, 0x200, URZ ;  /* 0x0000020004047890 */ /* 0x000fe4000ff1e0ff */
[----:B------:R-:W-:Y:S02]  /*0320*/  UIADD3.X UR7, UPT, UPT, URZ, UR5, URZ, UP1, !UPT ;  /* 0x00000005ff077290 */ /* 0x000fe40008ffe4ff */
[----:B------:R-:W-:-:S07]  /*0330*/  UIADD3.X UR5, UPT, UPT, URZ, UR5, URZ, UP0, !UPT ;  /* 0x00000005ff057290 */ /* 0x000fce00087fe4ff */
[----:B------:R3:W-:Y:S02]  /*0340*/  UTMACCTL.PF [UR6] ;  /* 0x00000000060079b9 */ /* 0x0007e40008040000 */
[----:B------:R3:W-:Y:S02]  /*0350*/  UTMACCTL.PF [UR4] ;  /* 0x00000000040079b9 */ /* 0x0007e40008040000 */
[----:B---3--:R-:W-:Y:S01]  /*0360*/  NOP ;  /* 0x0000000000007918 */ /* 0x008fe20000000000 */
.L_x_5:
[----:B------:R-:W-:Y:S05]  /*0370*/  BSYNC.RECONVERGENT B0 ;  /* 0x0000000000007941 */ /* 0x000fea0003800200 */
.L_x_4:
[----:B------:R-:W-:Y:S04]  /*0380*/  BSSY.RECONVERGENT B0, `(.L_x_6) ;  /* 0x000000a000007945 */ /* 0x000fe80003800200 */
        /* <DEDUP_REMOVED lines=9> */
.L_x_7:
[----:B------:R-:W-:Y:S05]  /*0420*/  BSYNC.RECONVERGENT B0 ;  /* 0x0000000000007941 */ /* 0x000fea0003800200 */
.L_x_6:
[----:B------:R-:W3:Y:S01]  /*0430*/  LDCU.64 UR4, c[0x0][0x988] ;  /* 0x00013100ff0477ac */ /* 0x000ee20008000a00 */
[----:B------:R-:W-:Y:S02]  /*0440*/  UISETP.EQ.U32.AND UP2, UPT, UR8, URZ, UPT ;  /* 0x000000ff0800728c */ /* 0x000fe4000bf42070 */
[----:B------:R-:W-:Y:S02]  /*0450*/  UPLOP3.LUT UP3, UPT, UPT, UPT, UPT, 0x80, 0x8 ;  /* 0x000000000008789c */ /* 0x000fe40003f6f070 */
[----:B---3--:R-:W-:-:S04]  /*0460*/  UISETP.NE.U32.AND UP0, UPT, UR4, URZ, UPT ;  /* 0x000000ff0400728c */ /* 0x008fc8000bf05070 */
[----:B------:R-:W-:-:S04]  /*0470*/  UISETP.NE.AND.EX UP1, UPT, UR5, URZ, UPT, UP0 ;  /* 0x000000ff0500728c */ /* 0x000fc8000bf25300 */
[----:B------:R-:W-:-:S04]  /*0480*/  UISETP.EQ.OR.EX UP4, UPT, UR9, URZ, !UP1, UP2 ;  /* 0x000000ff0900728c */ /* 0x000fc8000cf82720 */
[----:B------:R-:W-:-:S06]  /*0490*/  UP2UR UR4, UPR, URZ, 0x10 ;  /* 0x00000010ff047883 */ /* 0x000fcc0008000000 */
[----:B------:R-:W-:Y:S01]  /*04a0*/  MOV R49, UR4 ;  /* 0x0000000400317c02 */ /* 0x000fe20008000f00 */
[----:B------:R-:W-:Y:S06]  /*04b0*/  BRA.U !UP4, `(.L_x_8) ;  /* 0x000000010c207547 */ /* 0x000fec000b800000 */
[----:B------:R-:W-:Y:S01]  /*04c0*/  UISETP.NE.U32.AND UP2, UPT, UR8, URZ, UPT ;  /* 0x000000ff0800728c */ /* 0x000fe2000bf45070 */
[----:B-----5:R-:W-:Y:S01]  /*04d0*/  FSETP.NEU.AND P0, PT, R26, RZ, PT ;  /* 0x000000ff1a00720b */ /* 0x020fe20003f0d000 */
[----:B------:R-:W-:Y:S02]  /*04e0*/  USEL UR4, URZ, 0xffffffff, UP1 ;  /* 0xffffffffff047887 */ /* 0x000fe40008800000 */
[----:B------:R-:W-:-:S10]  /*04f0*/  UISETP.NE.AND.EX UP2, UPT, UR9, URZ, UPT, UP2 ;  /* 0x000000ff0900728c */ /* 0x000fd4000bf45320 */
[----:B------:R-:W-:Y:S01]  /*0500*/  VOTEU.ANY UP0, P0 ;  /* 0x0000000000ff7886 */ /* 0x000fe20000000100 */
[----:B------:R-:W-:-:S04]  /*0510*/  @!UP2 USEL UR4, URZ, 0xffffffff, UP0 ;  /* 0xffffffffff04a887 */ /* 0x000fc80008000000 */
[----:B------:R-:W-:-:S04]  /*0520*/  ULOP3.LUT UR4, UR4, 0x1, URZ, 0xc0, !UPT ;  /* 0x0000000104047892 */ /* 0x000fc8000f8ec0ff */
[----:B------:R-:W-:-:S11]  /*0530*/  UISETP.NE.U32.AND UP3, UPT, UR4, 0x1, UPT ;  /* 0x000000010400788c */ /* 0x000fd6000bf65070 */
.L_x_8:
[----:B------:R-:W3:Y:S01]  /*0540*/  SHFL.IDX PT, R0, R46, RZ, 0x1f ;  /* 0x00001fff2e007589 */ /* 0x000ee200000e0000 */
[----:B------:R-:W-:Y:S02]  /*0550*/  UISETP.NE.AND UP5, UPT, UR18, 0x2, UPT ;  /* 0x000000021200788c */ /* 0x000fe4000bfa5270 */
[----:B------:R-:W-:Y:S02]  /*0560*/  UISETP.NE.AND UP0, UPT, UR18, 0x2, UPT ;  /* 0x000000021200788c */ /* 0x000fe4000bf05270 */
[----:B------:R-:W-:Y:S02]  /*0570*/  UISETP.NE.OR UP2, UPT, UR38, URZ, UP5 ;  /* 0x000000ff2600728c */ /* 0x000fe4000af45670 */
[----:B------:R-:W-:-:S04]  /*0580*/  USEL UR55, URZ, 0x1, UP0 ;  /* 0x00000001ff377887 */ /* 0x000fc80008000000 */
[----:B------:R-:W-:Y:S02]  /*0590*/  PLOP3.LUT P3, PT, P1, PT, UP2, 0xae, 0xea ;  /* 0x0000000000ea781c */ /* 0x000fe40000f6f52e */
[----:B---3--:R-:W-:-:S13]  /*05a0*/  ISETP.NE.AND P0, PT, R0, RZ, PT ;  /* 0x000000ff0000720c */ /* 0x008fda0003f05270 */
[----:B------:R-:W-:Y:S05]  /*05b0*/  @P0 BRA `(.L_x_9) ;  /* 0x0000000000bc0947 */ /* 0x000fea0003800000 */
[----:B------:R-:W-:Y:S01]  /*05c0*/  ELECT P0, URZ, PT ;  /* 0x0000000000ff782f */ /* 0x000fe20003800000 */
[----:B------:R-:W-:-:S12]  /*05d0*/  BSSY.RECONVERGENT B0, `(.L_x_9) ;  /* 0x000002d000007945 */ /* 0x000fd80003800200 */
[----:B------:R-:W-:Y:S05]  /*05e0*/  @!P0 BRA `(.L_x_10) ;  /* 0x0000000000ac8947 */ /* 0x000fea0003800000 */
[----:B------:R-:W3:Y:S01]  /*05f0*/  S2UR UR5, SR_CgaCtaId ;  /* 0x00000000000579c3 */ /* 0x000ee20000008800 */
[----:B------:R-:W-:Y:S01]  /*0600*/  UMOV UR4, 0x400 ;  /* 0x0000040000047882 */ /* 0x000fe20000000000 */
[----:B------:R-:W-:Y:S02]  /*0610*/  UMOV UR6, 0x1 ;  /* 0x0000000100067882 */ /* 0x000fe40000000000 */
[----:B------:R-:W-:-:S04]  /*0620*/  UIADD3 UR6, UPT, UPT, -UR6, 0x100000, URZ ;  /* 0x0010000006067890 */ /* 0x000fc8000fffe1ff */
[----:B------:R-:W-:Y:S02]  /*0630*/  USHF.L.U32 UR7, UR6, 0xb, URZ ;  /* 0x0000000b06077899 */ /* 0x000fe400080006ff */
[----:B------:R-:W-:Y:S02]  /*0640*/  USHF.L.U32 UR6, UR6, 0x1, URZ ;  /* 0x0000000106067899 */ /* 0x000fe400080006ff */
[----:B---3--:R-:W-:Y:S01]  /*0650*/  ULEA UR4, UR5, UR4, 0x18 ;  /* 0x0000000405047291 */ /* 0x008fe2000f8ec0ff */
[----:B------:R-:W3:Y:S11]  /*0660*/  FENCE.VIEW.ASYNC.S ;  /* 0x00000000000073c6 */ /* 0x000ef60000000000 */
[----:B---3--:R3:W4:Y:S01]  /*0670*/  SYNCS.EXCH.64 URZ, [UR4], UR6 ;  /* 0x0000000604ff75b2 */ /* 0x0087220008000100 */
[----:B------:R3:W1:Y:S01]  /*0680*/  SYNCS.EXCH.64 URZ, [UR4+0x88], UR6 ;  /* 0x0000880604ff75b2 */ /* 0x0006620008000100 */
        /* <DEDUP_REMOVED lines=31> */
[----:B------:R3:W1:Y:S02]  /*0880*/  SYNCS.EXCH.64 URZ, [UR4+0x108], UR6 ;  /* 0x0001080604ff75b2 */ /* 0x0006640008000100 */
[----:B---34-:R-:W-:Y:S01]  /*0890*/  NOP ;  /* 0x0000000000007918 */ /* 0x018fe20000000000 */
.L_x_10:
[----:B------:R-:W-:Y:S05]  /*08a0*/  BSYNC.RECONVERGENT B0 ;  /* 0x0000000000007941 */ /* 0x000fea0003800200 */
.L_x_9:
[----:B------:R-:W3:Y:S01]  /*08b0*/  SHFL.IDX PT, R0, R46, RZ, 0x1f ;  /* 0x00001fff2e007589 */ /* 0x000ee200000e0000 */
[----:B------:R-:W-:Y:S01]  /*08c0*/  NOP ;  /* 0x0000000000007918 */ /* 0x000fe20000000000 */
[----:B---3--:R-:W-:-:S13]  /*08d0*/  ISETP.NE.AND P0, PT, R0, 0x1, PT ;  /* 0x000000010000780c */ /* 0x008fda0003f05270 */
[----:B------:R-:W-:Y:S05]  /*08e0*/  @P0 BRA `(.L_x_11) ;  /* 0x0000000000500947 */ /* 0x000fea0003800000 */
[----:B------:R-:W3:Y:S01]  /*08f0*/  S2UR UR5, SR_CgaCtaId ;  /* 0x00000000000579c3 */ /* 0x000ee20000008800 */
[----:B------:R-:W-:Y:S01]  /*0900*/  UMOV UR4, 0x400 ;  /* 0x0000040000047882 */ /* 0x000fe20000000000 */
[----:B------:R-:W-:Y:S01]  /*0910*/  UMOV UR8, 0x20 ;  /* 0x0000002000087882 */ /* 0x000fe20000000000 */
[----:B------:R-:W-:Y:S01]  /*0920*/  UMOV UR6, 0x80 ;  /* 0x0000008000067882 */ /* 0x000fe20000000000 */
[----:B------:R-:W-:-:S04]  /*0930*/  UIADD3 UR8, UPT, UPT, -UR8, 0x100000, URZ ;  /* 0x0010000008087890 */ /* 0x000fc8000fffe1ff */
[----:B------:R-:W-:Y:S02]  /*0940*/  USHF.L.U32 UR9, UR8, 0xb, URZ ;  /* 0x0000000b08097899 */ /* 0x000fe400080006ff */
[----:B------:R-:W-:Y:S02]  /*0950*/  USHF.L.U32 UR8, UR8, 0x1, URZ ;  /* 0x0000000108087899 */ /* 0x000fe400080006ff */
[----:B------:R-:W-:-:S04]  /*0960*/  UIADD3 UR6, UPT, UPT, -UR6, 0x100000, URZ ;  /* 0x0010000006067890 */ /* 0x000fc8000fffe1ff */
[----:B------:R-:W-:Y:S02]  /*0970*/  USHF.L.U32 UR7, UR6, 0xb, URZ ;  /* 0x0000000b06077899 */ /* 0x000fe400080006ff */
[----:B------:R-:W-:Y:S01]  /*0980*/  USHF.L.U32 UR6, UR6, 0x1, URZ ;  /* 0x0000000106067899 */ /* 0x000fe200080006ff */
[----:B------:R-:W-:Y:S01]  /*0990*/  ELECT P0, URZ, PT ;  /* 0x0000000000ff782f */ /* 0x000fe20003800000 */
[----:B---3--:R-:W-:Y:S01]  /*09a0*/  ULEA UR4, UR5, UR4, 0x18 ;  /* 0x0000000405047291 */ /* 0x008fe2000f8ec0ff */
[----:B------:R-:W3:Y:S11]  /*09b0*/  FENCE.VIEW.ASYNC.S ;  /* 0x00000000000073c6 */ /* 0x000ef60000000000 */
[----:B---3--:R3:W4:Y:S01]  /*09c0*/  SYNCS.EXCH.64 URZ, [UR4+0x110], UR8 ;  /* 0x0001100804ff75b2 */ /* 0x0087220008000100 */
[----:B------:R3:W1:Y:S01]  /*09d0*/  SYNCS.EXCH.64 URZ, [UR4+0x128], UR6 ;  /* 0x0001280604ff75b2 */ /* 0x0006620008000100 */
[----:B------:R3:W1:Y:S01]  /*09e0*/  SYNCS.EXCH.64 URZ, [UR4+0x118], UR8 ;  /* 0x0001180804ff75b2 */ /* 0x0006620008000100 */
[----:B------:R3:W1:Y:S01]  /*09f0*/  SYNCS.EXCH.64 URZ, [UR4+0x130], UR6 ;  /* 0x0001300604ff75b2 */ /* 0x0006620008000100 */
[----:B------:R3:W1:Y:S01]  /*0a00*/  SYNCS.EXCH.64 URZ, [UR4+0x120], UR8 ;  /* 0x0001200804ff75b2 */ /* 0x0006620008000100 */
[----:B------:R3:W1:Y:S01]  /*0a10*/  SYNCS.EXCH.64 URZ, [UR4+0x138], UR6 ;  /* 0x0001380604ff75b2 */ /* 0x0006620008000100 */
[----:B------:R-:W-:Y:S01]  /*0a20*/  NOP ;  /* 0x0000000000007918 */ /* 0x000fe20000000000 */
.L_x_11:
[----:B------:R-:W2:Y:S01]  /*0a30*/  SHFL.IDX PT, R0, R46, RZ, 0x1f ;  /* 0x00001fff2e007589 */ /* 0x000ea200000e0000 */
[----:B------:R-:W-:Y:S01]  /*0a40*/  NOP ;  /* 0x0000000000007918 */ /* 0x000fe20000000000 */
[----:B--2---:R-:W-:-:S13]  /*0a50*/  ISETP.NE.AND P0, PT, R0, 0x3, PT ;  /* 0x000000030000780c */ /* 0x004fda0003f05270 */
[----:B------:R-:W-:Y:S05]  /*0a60*/  @P0 BRA `(.L_x_12) ;  /* 0x0000000000300947 */ /* 0x000fea0003800000 */
[----:B------:R-:W2:Y:S01]  /*0a70*/  S2UR UR5, SR_CgaCtaId ;  /* 0x00000000000579c3 */ /* 0x000ea20000008800 */
[----:B---3--:R-:W-:Y:S01]  /*0a80*/  UMOV UR4, 0x400 ;  /* 0x0000040000047882 */ /* 0x008fe20000000000 */
[----:B------:R-:W-:Y:S01]  /*0a90*/  UMOV UR6, 0x20 ;  /* 0x0000002000067882 */ /* 0x000fe20000000000 */
[----:B------:R-:W-:Y:S01]  /*0aa0*/  ELECT P0, URZ, PT ;  /* 0x0000000000ff782f */ /* 0x000fe20003800000 */
[----:B------:R-:W-:-:S04]  /*0ab0*/  UIADD3 UR6, UPT, UPT, -UR6, 0x100000, URZ ;  /* 0x0010000006067890 */ /* 0x000fc8000fffe1ff */
[----:B------:R-:W-:Y:S02]  /*0ac0*/  USHF.L.U32 UR7, UR6, 0xb, URZ ;  /* 0x0000000b06077899 */ /* 0x000fe400080006ff */
[----:B------:R-:W-:Y:S02]  /*0ad0*/  USHF.L.U32 UR6, UR6, 0x1, URZ ;  /* 0x0000000106067899 */ /* 0x000fe400080006ff */
[----:B--2---:R-:W-:Y:S01]  /*0ae0*/  ULEA UR4, UR5, UR4, 0x18 ;  /* 0x0000000405047291 */ /* 0x004fe2000f8ec0ff */
[----:B------:R-:W2:Y:S11]  /*0af0*/  FENCE.VIEW.ASYNC.S ;  /* 0x00000000000073c6 */ /* 0x000eb60000000000 */
[----:B--2---:R2:W3:Y:S01]  /*0b00*/  SYNCS.EXCH.64 URZ, [UR4+0x140], UR6 ;  /* 0x0001400604ff75b2 */ /* 0x0044e20008000100 */
[----:B------:R2:W1:Y:S01]  /*0b10*/  SYNCS.EXCH.64 URZ, [UR4+0x148], UR6 ;  /* 0x0001480604ff75b2 */ /* 0x0004620008000100 */
[----:B------:R-:W-:Y:S01]  /*0b20*/  NOP ;  /* 0x0000000000007918 */ /* 0x000fe20000000000 */
.L_x_12:
[----:B------:R-:W4:Y:S01]  /*0b30*/  SHFL.IDX PT, R0, R46, RZ, 0x1f ;  /* 0x00001fff2e007589 */ /* 0x000f2200000e0000 */
[----:B------:R-:W-:Y:S01]  /*0b40*/  NOP ;  /* 0x0000000000007918 */ /* 0x000fe20000000000 */
[----:B----4-:R-:W-:-:S13]  /*0b50*/  ISETP.NE.AND P0, PT, R0, 0x4, PT ;  /* 0x000000040000780c */ /* 0x010fda0003f05270 */
[----:B------:R-:W-:Y:S05]  /*0b60*/  @P0 BRA `(.L_x_13) ;  /* 0x0000000000440947 */ /* 0x000fea0003800000 */
[----:B------:R-:W4:Y:S01]  /*0b70*/  S2UR UR5, SR_CgaCtaId ;  /* 0x00000000000579c3 */ /* 0x000f220000008800 */
[----:B--23--:R-:W-:Y:S01]  /*0b80*/  UMOV UR4, 0x1e0 ;  /* 0x000001e000047882 */ /* 0x00cfe20000000000 */
[----:B------:R-:W-:Y:S01]  /*0b90*/  UMOV UR6, 0x400 ;  /* 0x0000040000067882 */ /* 0x000fe20000000000 */
[----:B------:R-:W-:Y:S01]  /*0ba0*/  USEL UR4, UR4, 0x1a0, UP3 ;  /* 0x000001a004047887 */ /* 0x000fe20009800000 */
[----:B------:R-:W-:Y:S01]  /*0bb0*/  UMOV UR8, 0x1 ;  /* 0x0000000100087882 */ /* 0x000fe20000000000 */
[----:B------:R-:W-:Y:S01]  /*0bc0*/  ELECT P0, URZ, PT ;  /* 0x0000000000ff782f */ /* 0x000fe20003800000 */
[----:B------:R-:W-:-:S04]  /*0bd0*/  UIADD3 UR8, UPT, UPT, -UR8, 0x100000, URZ ;  /* 0x0010000008087890 */ /* 0x000fc8000fffe1ff */
[----:B------:R-:W-:Y:S02]  /*0be0*/  USHF.L.U32 UR9, UR8, 0xb, URZ ;  /* 0x0000000b08097899 */ /* 0x000fe400080006ff */
[----:B------:R-:W-:Y:S02]  /*0bf0*/  USHF.L.U32 UR8, UR8, 0x1, URZ ;  /* 0x0000000108087899 */ /* 0x000fe400080006ff */
[----:B----4-:R-:W-:Y:S02]  /*0c00*/  ULEA UR6, UR5, UR6, 0x18 ;  /* 0x0000000605067291 */ /* 0x010fe4000f8ec0ff */
[----:B------:R-:W-:-:S04]  /*0c10*/  UIADD3 UR4, UPT, UPT, -UR4, 0x100000, URZ ;  /* 0x0010000004047890 */ /* 0x000fc8000fffe1ff */
[----:B------:R-:W-:Y:S02]  /*0c20*/  USHF.L.U32 UR5, UR4, 0xb, URZ ;  /* 0x0000000b04057899 */ /* 0x000fe400080006ff */
[----:B------:R-:W-:Y:S01]  /*0c30*/  USHF.L.U32 UR4, UR4, 0x1, URZ ;  /* 0x0000000104047899 */ /* 0x000fe200080006ff */
[----:B------:R-:W2:Y:S03]  /*0c40*/  FENCE.VIEW.ASYNC.S ;  /* 0x00000000000073c6 */ /* 0x000ea60000000000 */
[----:B--2---:R4:W2:Y:S08]  /*0c50*/  SYNCS.EXCH.64 URZ, [UR6+0x150], UR8 ;  /* 0x0001500806ff75b2 */ /* 0x0048b00008000100 */
[----:B------:R4:W3:Y:S02]  /*0c60*/  SYNCS.EXCH.64 URZ, [UR6+0x158], UR4 ;  /* 0x0001580406ff75b2 */ /* 0x0008e40008000100 */
[----:B----4-:R-:W-:Y:S01]  /*0c70*/  NOP ;  /* 0x0000000000007918 */ /* 0x010fe20000000000 */
.L_x_13:
[----:B------:R-:W4:Y:S01]  /*0c80*/  SHFL.IDX PT, R0, R46, RZ, 0x1f ;  /* 0x00001fff2e007589 */ /* 0x000f2200000e0000 */
[----:B------:R-:W-:Y:S01]  /*0c90*/  ISETP.NE.OR P1, PT, RZ, UR18, !P1 ;  /* 0x00000012ff007c0c */ /* 0x000fe2000cf25670 */
[----:B------:R-:W-:Y:S01]  /*0ca0*/  NOP ;  /* 0x0000000000007918 */ /* 0x000fe20000000000 */
[----:B----4-:R-:W-:-:S13]  /*0cb0*/  ISETP.NE.AND P0, PT, R0, 0x5, PT ;  /* 0x000000050000780c */ /* 0x010fda0003f05270 */
[----:B------:R-:W-:Y:S05]  /*0cc0*/  @P0 BRA `(.L_x_14) ;  /* 0x0000000000480947 */ /* 0x000fea0003800000 */
[----:B------:R-:W4:Y:S01]  /*0cd0*/  S2UR UR5, SR_CgaCtaId ;  /* 0x00000000000579c3 */ /* 0x000f220000008800 */
[----:B--23--:R-:W-:Y:S01]  /*0ce0*/  UMOV UR4, 0x400 ;  /* 0x0000040000047882 */ /* 0x00cfe20000000000 */
        /* <DEDUP_REMOVED lines=9> */
[----:B----4-:R-:W-:Y:S01]  /*0d80*/  ULEA UR4, UR5, UR4, 0x18 ;  /* 0x0000000405047291 */ /* 0x010fe2000f8ec0ff */
[----:B------:R-:W2:Y:S11]  /*0d90*/  FENCE.VIEW.ASYNC.S ;  /* 0x00000000000073c6 */ /* 0x000eb60000000000 */
[----:B--2---:R4:W2:Y:S01]  /*0da0*/  SYNCS.EXCH.64 URZ, [UR4+0x160], UR6 ;  /* 0x0001600604ff75b2 */ /* 0x0048a20008000100 */
[----:B------:R4:W3:Y:S01]  /*0db0*/  SYNCS.EXCH.64 URZ, [UR4+0x170], UR8 ;  /* 0x0001700804ff75b2 */ /* 0x0008e20008000100 */
[----:B------:R4:W1:Y:S01]  /*0dc0*/  SYNCS.EXCH.64 URZ, [UR4+0x168], UR6 ;  /* 0x0001680604ff75b2 */ /* 0x0008620008000100 */
[----:B------:R4:W1:Y:S02]  /*0dd0*/  SYNCS.EXCH.64 URZ, [UR4+0x178], UR8 ;  /* 0x0001780804ff75b2 */ /* 0x0008640008000100 */
[----:B----4-:R-:W-:Y:S01]  /*0de0*/  NOP ;  /* 0x0000000000007918 */ /* 0x010fe20000000000 */
.L_x_14:
[----:B--23--:R-:W2:Y:S01]  /*0df0*/  S2UR UR7, SR_CgaCtaId ;  /* 0x00000000000779c3 */ /* 0x00cea20000008800 */
[----:B------:R-:W-:Y:S01]  /*0e00*/  VOTEU.ALL UP0, P1 ;  /* 0x0000000000ff7886 */ /* 0x000fe20000800000 */
[----:B------:R-:W-:Y:S01]  /*0e10*/  UMOV UR4, 0x20 ;  /* 0x0000002000047882 */ /* 0x000fe20000000000 */
[----:B------:R-:W-:Y:S01]  /*0e20*/  NOP ;  /* 0x0000000000007918 */ /* 0x000fe20000000000 */
[----:B------:R-:W-:Y:S01]  /*0e30*/  LOP3.LUT R3, R53, 0x1f, RZ, 0xc0, !PT ;  /* 0x0000001f35037812 */ /* 0x000fe200078ec0ff */
[----:B------:R-:W-:Y:S01]  /*0e40*/  UISETP.NE.AND UP4, UPT, UR18, URZ, UPT ;  /* 0x000000ff1200728c */ /* 0x000fe2000bf85270 */
[----:B------:R-:W-:Y:S01]  /*0e50*/  @!UP0 UMOV UR6, 0x400 ;  /* 0x0000040000068882 */ /* 0x000fe20000000000 */
[----:B------:R-:W-:-:S04]  /*0e60*/  @!UP0 UIADD3 UR4, UPT, UPT, -UR4, 0x100000, URZ ;  /* 0x0010000004048890 */ /* 0x000fc8000fffe1ff */
[----:B------:R-:W-:Y:S02]  /*0e70*/  @!UP0 USHF.L.U32 UR5, UR4, 0xb, URZ ;  /* 0x0000000b04058899 */ /* 0x000fe400080006ff */
[----:B------:R-:W-:Y:S02]  /*0e80*/  @!UP0 USHF.L.U32 UR4, UR4, 0x1, URZ ;  /* 0x0000000104048899 */ /* 0x000fe400080006ff */
[----:B--2---:R-:W-:Y:S01]  /*0e90*/  @!UP0 ULEA UR6, UR7, UR6, 0x18 ;  /* 0x0000000607068291 */ /* 0x004fe2000f8ec0ff */
[----:B------:R-:W2:Y:S01]  /*0ea0*/  LDCU UR7, c[0x0][0x36c] ;  /* 0x00006d80ff0777ac */ /* 0x000ea20008000800 */
[----:B------:R-:W-:Y:S01]  /*0eb0*/  VOTEU.ALL UP0, P1 ;  /* 0x0000000000ff7886 */ /* 0x000fe20000800000 */
[----:B------:R-:W3:Y:S09]  /*0ec0*/  FENCE.VIEW.ASYNC.S ;  /* 0x00000000000073c6 */ /* 0x000ef20000000000 */
[----:B---3--:R3:W4:Y:S01]  /*0ed0*/  @!UP0 SYNCS.EXCH.64 URZ, [UR6+0x180], UR4 ;  /* 0x0001800406ff85b2 */ /* 0x0087220008000100 */
[----:B--2---:R-:W-:-:S09]  /*0ee0*/  UISETP.EQ.U32.AND UP6, UPT, UR7, 0x1, UPT ;  /* 0x000000010700788c */ /* 0x004fd2000bfc2070 */
[----:B---3--:R-:W-:Y:S05]  /*0ef0*/  BRA.U !UP6, `(.L_x_15) ;  /* 0x000000010e087547 */ /* 0x008fea000b800000 */
[----:B-1--4-:R-:W-:Y:S01]  /*0f00*/  UCGABAR_ARV ;  /* 0x00000000000079c7 */ /* 0x012fe20008000000 */
[----:B------:R-:W-:Y:S05]  /*0f10*/  BRA `(.L_x_16) ;  /* 0x0000000000047947 */ /* 0x000fea0003800000 */
.L_x_15:
[----:B-1--4-:R-:W-:Y:S01]  /*0f20*/  NOP ;  /* 0x0000000000007918 */ /* 0x012fe20000000000 */
.L_x_16:
[----:B------:R-:W1:Y:S01]  /*0f30*/  S2UR UR22, SR_CTAID.X ;  /* 0x00000000001679c3 */ /* 0x000e620000002500 */
[----:B------:R-:W-:-:S05]  /*0f40*/  CS2R.32 R48, SR_CgaSize ;  /* 0x0000000000307805 */ /* 0x000fca0000008a00 */
[----:B------:R-:W-:-:S05]  /*0f50*/  IMAD R48, R48, -0xa0, RZ ;  /* 0xffffff6030307824 */ /* 0x000fca00078e02ff */
[----:B------:R-:W-:-:S14]  /*0f60*/  R2UR UR5, R48 ;  /* 0x00000000300572ca */ /* 0x000fdc00000e0000 */
[----:B------:R-:W2:Y:S01]  /*0f70*/  LDCU UR5, c[0x0][UR5+0x2b0] ;  /* 0x00005600050577ac */ /* 0x000ea20008000800 */
[----:B------:R-:W-:-:S05]  /*0f80*/  CS2R.32 R48, SR_CgaSize ;  /* 0x0000000000307805 */ /* 0x000fca0000008a00 */
[----:B------:R-:W-:-:S05]  /*0f90*/  IMAD R48, R48, -0xa0, RZ ;  /* 0xffffff6030307824 */ /* 0x000fca00078e02ff */
[----:B------:R-:W-:-:S14]  /*0fa0*/  R2UR UR4, R48 ;  /* 0x00000000300472ca */ /* 0x000fdc00000e0000 */
[----:B------:R-:W3:Y:S01]  /*0fb0*/  LDCU UR4, c[0x0][UR4+0x2b4] ;  /* 0x00005680040477ac */ /* 0x000ee20008000800 */
[----:B------:R-:W4:Y:S01]  /*0fc0*/  S2UR UR19, SR_CTAID.Y ;  /* 0x00000000001379c3 */ /* 0x000f220000002600 */
[----:B------:R-:W-:-:S05]  /*0fd0*/  CS2R.32 R48, SR_CgaSize ;  /* 0x0000000000307805 */ /* 0x000fca0000008a00 */
[----:B------:R-:W-:-:S05]  /*0fe0*/  IMAD R48, R48, -0xa0, RZ ;  /* 0xffffff6030307824 */ /* 0x000fca00078e02ff */
[----:B------:R-:W-:-:S14]  /*0ff0*/  R2UR UR7, R48 ;  /* 0x00000000300772ca */ /* 0x000fdc00000e0000 */
[----:B------:R-:W3:Y:S01]  /*1000*/  LDCU UR7, c[0x0][UR7+0x2a0] ;  /* 0x00005400070777ac */ /* 0x000ee20008000800 */
[----:B------:R-:W-:-:S05]  /*1010*/  CS2R.32 R48, SR_CgaSize ;  /* 0x0000000000307805 */ /* 0x000fca0000008a00 */
[----:B------:R-:W-:-:S05]  /*1020*/  IMAD R48, R48, -0xa0, RZ ;  /* 0xffffff6030307824 */ /* 0x000fca00078e02ff */
[----:B------:R-:W-:-:S14]  /*1030*/  R2UR UR8, R48 ;  /* 0x00000000300872ca */ /* 0x000fdc00000e0000 */
[----:B------:R-:W3:Y:S01]  /*1040*/  LDCU UR8, c[0x0][UR8+0x2a4] ;  /* 0x00005480080877ac */ /* 0x000ee20008000800 */
[----:B------:R-:W3:Y:S01]  /*1050*/  LDCU UR20, c[0x0][0xc24] ;  /* 0x00018480ff1477ac */ /* 0x000ee20008000800 */
[----:B------:R-:W3:Y:S01]  /*1060*/  LDCU UR39, c[0x0][0xc24] ;  /* 0x00018480ff2777ac */ /* 0x000ee20008000800 */
[----:B-1----:R-:W-:Y:S01]  /*1070*/  I2FP.F32.U32 R2, UR22 ;  /* 0x0000001600027c45 */ /* 0x002fe20008201000 */
[----:B------:R-:W1:Y:S04]  /*1080*/  LDCU UR24, c[0x0][0xc30] ;  /* 0x00018600ff1877ac */ /* 0x000e680008000800 */
[----:B--2---:R-:W-:Y:S01]  /*1090*/  FMUL R2, R2, UR5 ;  /* 0x0000000502027c20 */ /* 0x004fe20008400000 */
[----:B----4-:R-:W-:-:S05]  /*10a0*/  I2FP.F32.U32 R0, UR19 ;  /* 0x0000001300007c45 */ /* 0x010fca0008201000 */
[----:B------:R-:W2:Y:S01]  /*10b0*/  F2I.U32.TRUNC.NTZ R2, R2 ;  /* 0x0000000200027305 */ /* 0x000ea2000020f000 */
[----:B---3--:R-:W-:-:S07]  /*10c0*/  FMUL R0, R0, UR4 ;  /* 0x0000000400007c20 */ /* 0x008fce0008400000 */
[----:B------:R-:W3:Y:S01]  /*10d0*/  F2I.U32.TRUNC.NTZ R0, R0 ;  /* 0x0000000000007305 */ /* 0x000ee2000020f000 */
[----:B--2---:R-:W-:Y:S02]  /*10e0*/  R2UR UR4, R2 ;  /* 0x00000000020472ca */ /* 0x004fe400000e0000 */
[----:B------:R-:W-:Y:S02]  /*10f0*/  PRMT R2, RZ, 0x7610, R2 ;  /* 0x00007610ff027816 */ /* 0x000fe40000000002 */
[----:B---3--:R-:W-:Y:S02]  /*1100*/  R2UR UR6, R0 ;  /* 0x00000000000672ca */ /* 0x008fe400000e0000 */
[----:B------:R-:W-:-:S07]  /*1110*/  PRMT R0, RZ, 0x7610, R0 ;  /* 0x00007610ff007816 */ /* 0x000fce0000000000 */
[----:B------:R-:W-:-:S04]  /*1120*/  UIADD3 UR5, UPT, UPT, -UR4, URZ, URZ ;  /* 0x000000ff04057290 */ /* 0x000fc8000fffe1ff */
[----:B------:R-:W-:Y:S02]  /*1130*/  UIMAD UR5, UR7, UR5, UR22 ;  /* 0x00000005070572a4 */ /* 0x000fe4000f8e0216 */
[----:B------:R-:W-:-:S04]  /*1140*/  UIADD3 UR4, UPT, UPT, -UR6, URZ, URZ ;  /* 0x000000ff06047290 */ /* 0x000fc8000fffe1ff */
[----:B------:R-:W-:Y:S01]  /*1150*/  IMAD.U32 R48, RZ, RZ, UR5 ;  /* 0x00000005ff307e24 */ /* 0x000fe2000f8e00ff */
[----:B------:R-:W-:-:S06]  /*1160*/  UIMAD UR4, UR8, UR4, UR19 ;  /* 0x00000004080472a4 */ /* 0x000fcc000f8e0213 */
[----:B------:R-:W-:Y:S01]  /*1170*/  IMAD.U32 R47, RZ, RZ, UR4 ;  /* 0x00000004ff2f7e24 */ /* 0x000fe2000f8e00ff */
[----:B-1----:R-:W-:Y:S06]  /*1180*/  BRA.U UP4, `(.L_x_17) ;  /* 0x0000000104307547 */ /* 0x002fec000b800000 */
[----:B------:R-:W-:Y:S01]  /*1190*/  R2UR UR5, R47 ;  /* 0x000000002f0572ca */ /* 0x000fe200000e0000 */
[----:B------:R-:W-:Y:S01]  /*11a0*/  UMOV UR7, 0x3 ;  /* 0x0000000300077882 */ /* 0x000fe20000000000 */
[----:B------:R-:W-:-:S11]  /*11b0*/  R2UR UR4, R48 ;  /* 0x00000000300472ca */ /* 0x000fd600000e0000 */
[----:B------:R-:W-:-:S04]  /*11c0*/  UISETP.NE.AND UP0, UPT, UR5, URZ, UPT ;  /* 0x000000ff0500728c */ /* 0x000fc8000bf05270 */
[----:B------:R-:W-:Y:S02]  /*11d0*/  UISETP.LT.U32.OR UP0, UPT, UR4, 0x2, !UP0 ;  /* 0x000000020400788c */ /* 0x000fe4000c701470 */
[----:B------:R-:W-:Y:S02]  /*11e0*/  ULOP3.LUT UR4, UR4, 0xfffffffe, URZ, 0xc0, !UPT ;  /* 0xfffffffe04047892 */ /* 0x000fe4000f8ec0ff */
[----:B------:R-:W-:Y:S02]  /*11f0*/  USEL UR6, URZ, 0x1, !UP0 ;  /* 0x00000001ff067887 */ /* 0x000fe4000c000000 */
[----:B------:R-:W-:Y:S02]  /*1200*/  USEL UR5, URZ, 0x2, !UP0 ;  /* 0x00000002ff057887 */ /* 0x000fe4000c000000 */
[----:B------:R-:W-:Y:S02]  /*1210*/  USHF.L.U32 UR4, UR7, UR4, URZ ;  /* 0x0000000407047299 */ /* 0x000fe400080006ff */
[----:B------:R-:W-:-:S04]  /*1220*/  UIADD3 UR5, UPT, UPT, UR6, UR5, URZ ;  /* 0x0000000506057290 */ /* 0x000fc8000fffe0ff */
[----:B------:R-:W-:Y:S02]  /*1230*/  IMAD.U32 R0, RZ, RZ, UR4 ;  /* 0x00000004ff007e24 */ /* 0x000fe4000f8e00ff */
[----:B------:R-:W-:-:S07]  /*1240*/  IMAD.U32 R2, RZ, RZ, UR5 ;  /* 0x00000005ff027e24 */ /* 0x000fce000f8e00ff */
.L_x_17:
[----:B------:R-:W1:Y:S01]  /*1250*/  S2UR UR46, SR_CTAID.Z ;  /* 0x00000000002e79c3 */ /* 0x000e620000002700 */
[----:B------:R-:W-:Y:S01]  /*1260*/  UISETP.GE.AND UP0, UPT, UR20, 0x1, UPT ;  /* 0x000000011400788c */ /* 0x000fe2000bf06270 */
[----:B------:R-:W-:-:S08]  /*1270*/  UMOV UR44, UR22 ;  /* 0x00000016002c7c82 */ /* 0x000fd00008000000 */
[----:B------:R-:W-:Y:S05]  /*1280*/  BRA.U !UP0, `(.L_x_18) ;  /* 0x0000000108d47547 */ /* 0x000fea000b800000 */
[----:B------:R-:W2:Y:S01]  /*1290*/  LDCU.128 UR12, c[0x0][0xc10] ;  /* 0x00018200ff0c77ac */ /* 0x000ea20008000c00 */
[----:B------:R-:W3:Y:S01]  /*12a0*/  LDCU UR21, c[0x0][0xc0c] ;  /* 0x00018180ff1577ac */ /* 0x000ee20008000800 */
[----:B------:R-:W4:Y:S01]  /*12b0*/  LDCU UR6, c[0x0][0x370] ;  /* 0x00006e00ff0677ac */ /* 0x000f220008000800 */
[----:B------:R-:W1:Y:S01]  /*12c0*/  LDCU UR7, c[0x0][0x374] ;  /* 0x00006e80ff0777ac */ /* 0x000e620008000800 */
[----:B------:R-:W1:Y:S01]  /*12d0*/  LDCU UR23, c[0x0][0xc20] ;  /* 0x00018400ff1777ac */ /* 0x000e620008000800 */
[----:B--2---:R-:W-:Y:S02]  /*12e0*/  UIMAD.WIDE.U32 UR4, UR22, UR12, URZ ;  /* 0x0000000c160472a5 */ /* 0x004fe4000f8e00ff */
[----:B---3--:R-:W-:Y:S01]  /*12f0*/  UISETP.NE.AND UP0, UPT, UR21, 0x1, UPT ;  /* 0x000000011500788c */ /* 0x008fe2000bf05270 */
[----:B------:R-:W2:Y:S01]  /*1300*/  LDCU.64 UR8, c[0x0][0xc28] ;  /* 0x00018500ff0877ac */ /* 0x000ea20008000a00 */
[----:B----4-:R-:W-:-:S03]  /*1310*/  UIMAD.WIDE.U32 UR10, UR6, UR12, URZ ;  /* 0x0000000c060a72a5 */ /* 0x010fc6000f8e00ff */
[----:B------:R-:W-:Y:S01]  /*1320*/  UMOV UR4, UR5 ;  /* 0x0000000500047c82 */ /* 0x000fe20008000000 */
[----:B------:R-:W-:Y:S02]  /*1330*/  UISETP.NE.AND UP2, UPT, UR20, 0x1, UPT ;  /* 0x000000011400788c */ /* 0x000fe4000bf45270 */
[----:B------:R-:W-:Y:S01]  /*1340*/  USHF.R.U32.HI UR4, URZ, UR13, UR4 ;  /* 0x0000000dff047299 */ /* 0x000fe20008011604 */
[----:B------:R-:W-:Y:S01]  /*1350*/  UMOV UR10, UR11 ;  /* 0x0000000b000a7c82 */ /* 0x000fe20008000000 */
[----:B------:R-:W-:Y:S02]  /*1360*/  UIMAD.WIDE.U32 UR16, UR19, UR15, URZ ;  /* 0x0000000f131072a5 */ /* 0x000fe4000f8e00ff */
[----:B------:R-:W-:Y:S02]  /*1370*/  USEL UR5, UR22, UR4, !UP0 ;  /* 0x0000000416057287 */ /* 0x000fe4000c000000 */
[----:B------:R-:W-:Y:S02]  /*1380*/  @UP0 USHF.R.U32.HI UR6, URZ, UR13, UR10 ;  /* 0x0000000dff060299 */ /* 0x000fe4000801160a */
[----:B------:R-:W-:-:S02]  /*1390*/  UISETP.NE.AND UP0, UPT, UR14, 0x1, UPT ;  /* 0x000000010e00788c */ /* 0x000fc4000bf05270 */
[----:B-1----:R-:W-:Y:S02]  /*13a0*/  UIMAD.WIDE.U32 UR10, UR7, UR15, URZ ;  /* 0x0000000f070a72a5 */ /* 0x002fe4000f8e00ff */
[----:B--2---:R-:W-:Y:S01]  /*13b0*/  UIMAD.WIDE.U32 UR12, UR6, UR8, URZ ;  /* 0x00000008060c72a5 */ /* 0x004fe2000f8e00ff */
[----:B------:R-:W-:Y:S01]  /*13c0*/  UMOV UR4, UR17 ;  /* 0x0000001100047c82 */ /* 0x000fe20008000000 */
[----:B------:R-:W-:-:S03]  /*13d0*/  UIADD3 UR44, UPT, UPT, -UR5, URZ, URZ ;  /* 0x000000ff052c7290 */ /* 0x000fc6000fffe1ff */
[----:B------:R-:W-:Y:S01]  /*13e0*/  UMOV UR10, UR11 ;  /* 0x0000000b000a7c82 */ /* 0x000fe20008000000 */
[----:B------:R-:W-:Y:S02]  /*13f0*/  USHF.R.U32.HI UR4, URZ, UR23, UR4 ;  /* 0x00000017ff047299 */ /* 0x000fe40008011604 */
[----:B------:R-:W-:Y:S01]  /*1400*/  @UP0 USHF.R.U32.HI UR7, URZ, UR23, UR10 ;  /* 0x00000017ff070299 */ /* 0x000fe2000801160a */
[----:B------:R-:W-:Y:S01]  /*1410*/  UMOV UR12, UR13 ;  /* 0x0000000d000c7c82 */ /* 0x000fe20008000000 */
[----:B------:R-:W-:Y:S02]  /*1420*/  USEL UR4, UR19, UR4, !UP0 ;  /* 0x0000000413047287 */ /* 0x000fe4000c000000 */
[----:B------:R-:W-:Y:S02]  /*1430*/  UIMAD.WIDE.U32 UR10, UR7, UR8, URZ ;  /* 0x00000008070a72a5 */ /* 0x000fe4000f8e00ff */
[----:B------:R-:W-:Y:S02]  /*1440*/  @UP2 USHF.R.U32.HI UR6, URZ, UR9, UR12 ;  /* 0x00000009ff062299 */ /* 0x000fe4000801160c */
[----:B------:R-:W-:-:S02]  /*1450*/  UIMAD.WIDE.U32 UR12, UR4, UR8, URZ ;  /* 0x00000008040c72a5 */ /* 0x000fc4000f8e00ff */
[----:B------:R-:W-:Y:S01]  /*1460*/  UIMAD UR44, UR21, UR44, UR22 ;  /* 0x0000002c152c72a4 */ /* 0x000fe2000f8e0216 */
[----:B------:R-:W-:Y:S02]  /*1470*/  UMOV UR10, UR11 ;  /* 0x0000000b000a7c82 */ /* 0x000fe40008000000 */
[----:B------:R-:W-:Y:S02]  /*1480*/  @UP2 USHF.R.U32.HI UR7, URZ, UR9, UR10 ;  /* 0x00000009ff072299 */ /* 0x000fe4000801160a */
[----:B------:R-:W-:Y:S02]  /*1490*/  UIMAD UR10, UR6, UR20, URZ ;  /* 0x00000014060a72a4 */ /* 0x000fe4000f8e02ff */
[----:B------:R-:W-:-:S04]  /*14a0*/  UIMAD UR7, UR7, UR20, URZ ;  /* 0x00000014070772a4 */ /* 0x000fc8000f8e02ff */
[----:B------:R-:W-:-:S03]  /*14b0*/  UISETP.GE.AND UP0, UPT, UR4, UR7, UPT ;  /* 0x000000070400728c */ /* 0x000fc6000bf06270 */
[----:B------:R-:W-:Y:S01]  /*14c0*/  UMOV UR7, UR13 ;  /* 0x0000000d00077c82 */ /* 0x000fe20008000000 */
[----:B------:R-:W-:Y:S02]  /*14d0*/  UISETP.GE.OR UP0, UPT, UR5, UR10, UP0 ;  /* 0x0000000a0500728c */ /* 0x000fe40008706670 */
[----:B------:R-:W-:Y:S02]  /*14e0*/  UIMAD.WIDE.U32 UR10, UR5, UR8, URZ ;  /* 0x00000008050a72a5 */ /* 0x000fe4000f8e00ff */
[----:B------:R-:W-:Y:S02]  /*14f0*/  USHF.R.U32.HI UR7, URZ, UR9, UR7 ;  /* 0x00000009ff077299 */ /* 0x000fe40008011607 */
[----:B------:R-:W-:Y:S02]  /*1500*/  UIADD3 UR10, UPT, UPT, -UR4, URZ, URZ ;  /* 0x000000ff040a7290 */ /* 0x000fe4000fffe1ff */
[----:B------:R-:W-:Y:S02]  /*1510*/  USEL UR7, UR4, UR7, !UP2 ;  /* 0x0000000704077287 */ /* 0x000fe4000d000000 */
[----:B------:R-:W-:Y:S01]  /*1520*/  UIMAD UR10, UR14, UR10, UR19 ;  /* 0x0000000a0e0a72a4 */ /* 0x000fe2000f8e0213 */
[----:B------:R-:W-:-:S02]  /*1530*/  @!UP0 UMOV UR8, UR11 ;  /* 0x0000000b00088c82 */ /* 0x000fc40008000000 */
[----:B------:R-:W-:Y:S02]  /*1540*/  @!UP0 USHF.R.U32.HI UR8, URZ, UR9, UR8 ;  /* 0x00000009ff088299 */ /* 0x000fe40008011608 */
[----:B------:R-:W-:Y:S02]  /*1550*/  UIADD3 UR9, UPT, UPT, -UR7, URZ, URZ ;  /* 0x000000ff07097290 */ /* 0x000fe4000fffe1ff */
[----:B------:R-:W-:Y:S02]  /*1560*/  @!UP0 USEL UR8, UR5, UR8, !UP2 ;  /* 0x0000000805088287 */ /* 0x000fe4000d000000 */
[----:B------:R-:W-:Y:S02]  /*1570*/  UIMAD UR9, UR20, UR9, UR4 ;  /* 0x00000009140972a4 */ /* 0x000fe4000f8e0204 */
[----:B------:R-:W-:Y:S02]  /*1580*/  @!UP0 UIADD3 UR7, UPT, UPT, UR7, -UR8, URZ ;  /* 0x8000000807078290 */ /* 0x000fe4000fffe0ff */
[----:B------:R-:W-:-:S02]  /*1590*/  @!UP0 UIMAD UR6, UR9, UR6, UR8 ;  /* 0x00000006090682a4 */ /* 0x000fc4000f8e0208 */
[----:B------:R-:W-:-:S04]  /*15a0*/  @!UP0 UIMAD UR4, UR7, UR20, UR5 ;  /* 0x00000014070482a4 */ /* 0x000fc8000f8e0205 */
[----:B------:R-:W-:Y:S01]  /*15b0*/  UIMAD UR19, UR4, UR14, UR10 ;  /* 0x0000000e041372a4 */ /* 0x000fe2000f8e020a */
[----:B------:R-:W-:Y:S02]  /*15c0*/  @!UP0 UMOV UR5, UR6 ;  /* 0x0000000600058c82 */ /* 0x000fe40008000000 */
[----:B------:R-:W-:-:S12]  /*15d0*/  UIMAD UR44, UR5, UR21, UR44 ;  /* 0x00000015052c72a4 */ /* 0x000fd8000f8e022c */
.L_x_18:
[----:B------:R-:W-:-:S09]  /*15e0*/  UISETP.NE.AND UP0, UPT, UR24, 0x1, UPT ;  /* 0x000000011800788c */ /* 0x000fd2000bf05270 */
[----:B------:R-:W-:Y:S05]  /*15f0*/  BRA.U UP0, `(.L_x_19) ;  /* 0x0000000100407547 */ /* 0x000fea000b800000 */
[----:B------:R-:W2:Y:S01]  /*1600*/  LDCU.128 UR8, c[0x0][0xc10] ;  /* 0x00018200ff0877ac */ /* 0x000ea20008000c00 */
[----:B------:R-:W3:Y:S01]  /*1610*/  LDCU UR12, c[0x0][0xc0c] ;  /* 0x00018180ff0c77ac */ /* 0x000ee20008000800 */
[----:B------:R-:W4:Y:S01]  /*1620*/  LDCU UR13, c[0x0][0xc20] ;  /* 0x00018400ff0d77ac */ /* 0x000f220008000800 */
[----:B--2---:R-:W-:Y:S02]  /*1630*/  UIMAD.WIDE.U32 UR4, UR44, UR8, URZ ;  /* 0x000000082c0472a5 */ /* 0x004fe4000f8e00ff */
[----:B------:R-:W-:Y:S02]  /*1640*/  UIMAD.WIDE.U32 UR6, UR19, UR11, URZ ;  /* 0x0000000b130672a5 */ /* 0x000fe4000f8e00ff */
[----:B---3--:R-:W-:Y:S02]  /*1650*/  UISETP.NE.AND UP0, UPT, UR12, 0x1, UPT ;  /* 0x000000010c00788c */ /* 0x008fe4000bf05270 */
[----:B------:R-:W-:-:S03]  /*1660*/  USHF.R.U32.HI UR5, URZ, UR9, UR5 ;  /* 0x00000009ff057299 */ /* 0x000fc60008011605 */
[----:B------:R-:W-:Y:S01]  /*1670*/  UMOV UR4, UR7 ;  /* 0x0000000700047c82 */ /* 0x000fe20008000000 */
[----:B------:R-:W-:Y:S02]  /*1680*/  USEL UR5, UR44, UR5, !UP0 ;  /* 0x000000052c057287 */ /* 0x000fe4000c000000 */
[----:B------:R-:W-:Y:S02]  /*1690*/  UISETP.NE.AND UP0, UPT, UR10, 0x1, UPT ;  /* 0x000000010a00788c */ /* 0x000fe4000bf05270 */
[----:B----4-:R-:W-:-:S04]  /*16a0*/  USHF.R.U32.HI UR4, URZ, UR13, UR4 ;  /* 0x0000000dff047299 */ /* 0x010fc80008011604 */
[----:B------:R-:W-:-:S04]  /*16b0*/  USEL UR4, UR19, UR4, !UP0 ;  /* 0x0000000413047287 */ /* 0x000fc8000c000000 */
[----:B------:R-:W-:Y:S02]  /*16c0*/  UIADD3 UR6, UPT, UPT, -UR4, UR5, URZ ;  /* 0x0000000504067290 */ /* 0x000fe4000fffe1ff */
[----:B------:R-:W-:Y:S02]  /*16d0*/  UIADD3 UR4, UPT, UPT, UR4, -UR5, URZ ;  /* 0x8000000504047290 */ /* 0x000fe4000fffe0ff */
[----:B------:R-:W-:Y:S02]  /*16e0*/  UIMAD UR19, UR6, UR10, UR19 ;  /* 0x0000000a061372a4 */ /* 0x000fe4000f8e0213 */
[----:B------:R-:W-:-:S12]  /*16f0*/  UIMAD UR44, UR4, UR12, UR44 ;  /* 0x0000000c042c72a4 */ /* 0x000fd8000f8e022c */
.L_x_19:
[----:B------:R-:W-:Y:S05]  /*1700*/  BRA.U !UP6, `(.L_x_20) ;  /* 0x000000010e0c7547 */ /* 0x000fea000b800000 */
[----:B------:R-:W-:Y:S01]  /*1710*/  UCGABAR_WAIT ;  /* 0x0000000000007dc7 */ /* 0x000fe20008000000 */
[----:B------:R-:W-:Y:S01]  /*1720*/  CCTL.IVALL ;  /* 0x00000000ff00798f */ /* 0x000fe20002000000 */
[----:B------:R-:W-:Y:S05]  /*1730*/  BRA `(.L_x_21) ;  /* 0x0000000000047947 */ /* 0x000fea0003800000 */
.L_x_20:
[----:B------:R-:W-:Y:S06]  /*1740*/  BAR.SYNC.DEFER_BLOCKING 0x0 ;  /* 0x0000000000007b1d */ /* 0x000fec0000010000 */
.L_x_21:
[----:B------:R-:W-:Y:S05]  /*1750*/  BRA.U UP5, `(.L_x_22) ;  /* 0x0000002105887547 */ /* 0x000fea000b800000 */
[----:B------:R-:W2:Y:S01]  /*1760*/  LDCU UR5, c[0x0][0x388] ;  /* 0x00007100ff0577ac */ /* 0x000ea20008000800 */
[----:B------:R-:W-:Y:S01]  /*1770*/  PLOP3.LUT P1, PT, PT, PT, UP3, 0x80, 0x8 ;  /* 0x000000000008781c */ /* 0x000fe20003f2f038 */
[----:B------:R-:W-:Y:S01]  /*1780*/  IMAD.MOV.U32 R2, RZ, RZ, RZ ;  /* 0x000000ffff027224 */ /* 0x000fe200078e00ff */
[----:B------:R-:W-:Y:S01]  /*1790*/  ISETP.EQ.OR P2, PT, R3, RZ, P3 ;  /* 0x000000ff0300720c */ /* 0x000fe20001f42670 */
[----:B------:R-:W3:Y:S01]  /*17a0*/  LDCU UR8, c[0x0][0x38c] ;  /* 0x00007180ff0877ac */ /* 0x000ee20008000800 */
[----:B------:R-:W-:Y:S01]  /*17b0*/  PLOP3.LUT P1, PT, P1, PT, PT, 0x8, 0x80 ;  /* 0x000000000080781c */ /* 0x000fe20000f2e170 */
[----:B------:R-:W4:Y:S01]  /*17c0*/  LDCU.64 UR6, c[0x0][0x390] ;  /* 0x00007200ff0677ac */ /* 0x000f220008000a00 */
[----:B------:R-:W-:Y:S01]  /*17d0*/  UISETP.NE.AND UP1, UPT, UR18, URZ, UPT ;  /* 0x000000ff1200728c */ /* 0x000fe2000bf25270 */
[----:B------:R-:W3:Y:S01]  /*17e0*/  LDCU UR53, c[0x0][0x370] ;  /* 0x00006e00ff3577ac */ /* 0x000ee20008000800 */
[----:B--2---:R-:W-:Y:S02]  /*17f0*/  UIADD3 UR5, UPT, UPT, UR5, 0x3f, URZ ;  /* 0x0000003f05057890 */ /* 0x004fe4000fffe0ff */
[----:B------:R-:W-:-:S02]  /*1800*/  USEL UR38, UR55, 0x2, UP1 ;  /* 0x0000000237267887 */ /* 0x000fc40008800000 */
[----:B------:R-:W-:Y:S01]  /*1810*/  USHF.R.S32.HI UR4, URZ, 0x1f, UR5 ;  /* 0x0000001fff047899 */ /* 0x000fe20008011405 */
[----:B-1----:R-:W1:Y:S03]  /*1820*/  LDCU.64 UR46, c[0x0][0x348] ;  /* 0x00006900ff2e77ac */ /* 0x002e660008000a00 */
[----:B------:R-:W-:Y:S02]  /*1830*/  ULEA.HI UR4, UR4, UR5, URZ, 0x6 ;  /* 0x0000000504047291 */ /* 0x000fe4000f8f30ff */
[----:B------:R-:W-:Y:S02]  /*1840*/  USHF.L.U32 UR5, UR22, 0x5, URZ ;  /* 0x0000000516057899 */ /* 0x000fe400080006ff */
[----:B------:R-:W-:Y:S02]  /*1850*/  USHF.R.S32.HI UR4, URZ, 0x6, UR4 ;  /* 0x00000006ff047899 */ /* 0x000fe40008011404 */
[----:B------:R-:W-:-:S02]  /*1860*/  ULOP3.LUT UR56, UR5, 0x20, URZ, 0xc0, !UPT ;  /* 0x0000002005387892 */ /* 0x000fc4000f8ec0ff */
[----:B---3--:R-:W-:Y:S02]  /*1870*/  UIMAD UR4, UR4, UR8, URZ ;  /* 0x00000008040472a4 */ /* 0x008fe4000f8e02ff */
[----:B------:R-:W-:Y:S02]  /*1880*/  USHF.L.U32 UR57, UR22, 0x6, URZ ;  /* 0x0000000616397899 */ /* 0x000fe400080006ff */
[----:B----4-:R-:W-:Y:S01]  /*1890*/  UIMAD UR4, UR4, UR6, URZ ;  /* 0x00000006040472a4 */ /* 0x010fe2000f8e02ff */
[----:B------:R-:W2:Y:S03]  /*18a0*/  LDCU UR52, c[0x0][0x374] ;  /* 0x00006e80ff3477ac */ /* 0x000ea60008000800 */
[----:B------:R-:W-:Y:S01]  /*18b0*/  UIMAD UR54, UR4, UR7, URZ ;  /* 0x00000007043672a4 */ /* 0x000fe2000f8e02ff */
[----:B------:R-:W-:Y:S01]  /*18c0*/  UMOV UR27, 0x1 ;  /* 0x00000001001b7882 */ /* 0x000fe20000000000 */
[----:B------:R-:W-:-:S02]  /*18d0*/  UMOV UR31, URZ ;  /* 0x000000ff001f7c82 */ /* 0x000fc40008000000 */
[----:B------:R-:W-:Y:S02]  /*18e0*/  UISETP.NE.AND UP2, UPT, UR54, URZ, UPT ;  /* 0x000000ff3600728c */ /* 0x000fe4000bf45270 */
[----:B------:R-:W-:Y:S01]  /*18f0*/  UISETP.LT.U32.AND UP0, UPT, UR54, 0x11, UPT ;  /* 0x000000113600788c */ /* 0x000fe2000bf01070 */
[----:B------:R-:W-:Y:S01]  /*1900*/  UMOV UR36, URZ ;  /* 0x000000ff00247c82 */ /* 0x000fe20008000000 */
[----:B------:R-:W-:Y:S02]  /*1910*/  UMOV UR42, URZ ;  /* 0x000000ff002a7c82 */ /* 0x000fe40008000000 */
[----:B------:R-:W-:-:S04]  /*1920*/  USEL UR4, UR54, 0x11, UP0 ;  /* 0x0000001136047887 */ /* 0x000fc80008000000 */
[----:B------:R-:W-:Y:S02]  /*1930*/  UIADD3 UR5, UPT, UPT, UR4, -0x1, URZ ;  /* 0xffffffff04057890 */ /* 0x000fe4000fffe0ff */
[----:B------:R-:W-:Y:S02]  /*1940*/  @!UP2 UIADD3 UR5, UPT, UPT, UR4, URZ, URZ ;  /* 0x000000ff0405a290 */ /* 0x000fe4000fffe0ff */
[----:B------:R-:W-:Y:S02]  /*1950*/  UIADD3 UR51, UPT, UPT, UR54, -UR4, URZ ;  /* 0x8000000436337290 */ /* 0x000fe4000fffe0ff */
[----:B-12---:R-:W-:-:S12]  /*1960*/  UIADD3 UR55, UPT, UPT, UR5, 0x1, URZ ;  /* 0x0000000105377890 */ /* 0x006fd8000fffe0ff */
.L_x_40:
[----:B------:R-:W1:Y:S01]  /*1970*/  S2UR UR30, SR_CgaCtaId ;  /* 0x00000000001e79c3 */ /* 0x000e620000008800 */
[----:B------:R-:W-:Y:S01]  /*1980*/  UMOV UR4, 0x400 ;  /* 0x0000040000047882 */ /* 0x000fe20000000000 */
[----:B------:R-:W-:Y:S01]  /*1990*/  MOV R0, UR27 ;  /* 0x0000001b00007c02 */ /* 0x000fe20008000f00 */
[----:B------:R-:W-:Y:S02]  /*19a0*/  UISETP.NE.AND UP0, UPT, UR54, URZ, UPT ;  /* 0x000000ff3600728c */ /* 0x000fe4000bf05270 */
[----:B------:R-:W-:Y:S01]  /*19b0*/  ULEA UR19, UR19, UR56, 0x6 ;  /* 0x0000003813137291 */ /* 0x000fe2000f8e30ff */
[----:B------:R-:W-:Y:S01]  /*19c0*/  SHF.L.U32 R0, R0, 0x1f, RZ ;  /* 0x0000001f00007819 */ /* 0x000fe200000006ff */
[----:B------:R-:W-:Y:S01]  /*19d0*/  UMOV UR28, URZ ;  /* 0x000000ff001c7c82 */ /* 0x000fe20008000000 */
[----:B------:R-:W-:Y:S01]  /*19e0*/  UMOV UR22, URZ ;  /* 0x000000ff00167c82 */ /* 0x000fe20008000000 */
[----:B------:R-:W-:Y:S01]  /*19f0*/  UMOV UR21, URZ ;  /* 0x000000ff00157c82 */ /* 0x000fe20008000000 */
[----:B------:R-:W-:Y:S01]  /*1a00*/  UMOV UR20, URZ ;  /* 0x000000ff00147c82 */ /* 0x000fe20008000000 */
[----:B-1----:R-:W-:-:S04]  /*1a10*/  ULEA UR30, UR30, UR4, 0x18 ;  /* 0x000000041e1e7291 */ /* 0x002fc8000f8ec0ff */
[----:B------:R-:W-:-:S09]  /*1a20*/  ULEA UR4, UR31, UR30, 0x3 ;  /* 0x0000001e1f047291 */ /* 0x000fd2000f8e18ff */
[----:B------:R1:W2:Y:S01]  /*1a30*/  SYNCS.PHASECHK.TRANS64.TRYWAIT P0, [UR4+0x88], R0 ;  /* 0x00008800ff0075a7 */ /* 0x0002a20008001104 */
[----:B------:R-:W-:-:S04]  /*1a40*/  ULEA.HI UR4, UR44, UR44, URZ, 0x1 ;  /* 0x0000002c2c047291 */ /* 0x000fc8000f8f08ff */
[----:B------:R-:W-:-:S04]  /*1a50*/  USHF.L.U32 UR4, UR4, 0x6, URZ ;  /* 0x0000000604047899 */ /* 0x000fc800080006ff */
[----:B------:R-:W-:-:S04]  /*1a60*/  ULOP3.LUT UR4, UR4, 0xffffff80, URZ, 0xc0, !UPT ;  /* 0xffffff8004047892 */ /* 0x000fc8000f8ec0ff */
[----:B------:R-:W-:Y:S01]  /*1a70*/  ULOP3.LUT UR43, UR4, 0x40, UR57, 0xf8, !UPT ;  /* 0x00000040042b7892 */ /* 0x000fe2000f8ef839 */
[----:B------:R-:W-:Y:S11]  /*1a80*/  BRA.U !UP0, `(.L_x_23) ;  /* 0x0000000508ac7547 */ /* 0x000ff6000b800000 */
[----:B------:R-:W3:Y:S01]  /*1a90*/  LDCU.128 UR12, c[0x0][0x480] ;  /* 0x00009000ff0c77ac */ /* 0x000ee20008000c00 */
[----:B------:R-:W4:Y:S01]  /*1aa0*/  LDCU.128 UR8, c[0x0][0x490] ;  /* 0x00009200ff0877ac */ /* 0x000f220008000c00 */
[----:B------:R-:W1:Y:S01]  /*1ab0*/  LDCU.64 UR20, c[0x0][0x4c0] ;  /* 0x00009800ff1477ac */ /* 0x000e620008000a00 */
[----:B------:R-:W1:Y:S01]  /*1ac0*/  LDCU.64 UR16, c[0x0][0x4f0] ;  /* 0x00009e00ff1077ac */ /* 0x000e620008000a00 */
[----:B------:R-:W1:Y:S01]  /*1ad0*/  LDCU UR18, c[0x0][0x4c8] ;  /* 0x00009900ff1277ac */ /* 0x000e620008000800 */
[----:B---3--:R-:W-:Y:S02]  /*1ae0*/  UIMAD.WIDE.U32 UR4, UR43, UR13, URZ ;  /* 0x0000000d2b0472a5 */ /* 0x008fe4000f8e00ff */
[----:B------:R-:W-:Y:S02]  /*1af0*/  UISETP.NE.AND UP0, UPT, UR12, 0x1, UPT ;  /* 0x000000010c00788c */ /* 0x000fe4000bf05270 */
[----:B------:R-:W-:Y:S01]  /*1b00*/  USHF.R.U32.HI UR5, URZ, UR14, UR5 ;  /* 0x0000000eff057299 */ /* 0x000fe20008011605 */
[----:B------:R-:W3:Y:S03]  /*1b10*/  LDCU UR49, c[0x0][0x38c] ;  /* 0x00007180ff3177ac */ /* 0x000ee60008000800 */
[----:B------:R-:W-:-:S02]  /*1b20*/  USEL UR5, UR43, UR5, !UP0 ;  /* 0x000000052b057287 */ /* 0x000fc4000c000000 */
[----:B------:R-:W-:Y:S02]  /*1b30*/  UISETP.NE.AND UP0, UPT, UR15, 0x1, UPT ;  /* 0x000000010f00788c */ /* 0x000fe4000bf05270 */
[----:B----4-:R-:W-:Y:S01]  /*1b40*/  UIMAD.WIDE.U32 UR6, UR5, UR8, URZ ;  /* 0x00000008050672a5 */ /* 0x010fe2000f8e00ff */
[----:B------:R-:W4:Y:S01]  /*1b50*/  LDCU UR8, c[0x0][0x4a0] ;  /* 0x00009400ff0877ac */ /* 0x000f220008000800 */
[----:B------:R-:W1:Y:S05]  /*1b60*/  LDCU UR23, c[0x0][0x4cc] ;  /* 0x00009980ff1777ac */ /* 0x000e6a0008000800 */
[----:B------:R-:W-:Y:S01]  /*1b70*/  UMOV UR4, UR7 ;  /* 0x0000000700047c82 */ /* 0x000fe20008000000 */
[----:B------:R-:W1:Y:S01]  /*1b80*/  LDCU.64 UR40, c[0x0][0x390] ;  /* 0x00007200ff2877ac */ /* 0x000e620008000a00 */
[----:B------:R-:W-:Y:S01]  /*1b90*/  USHF.R.U32.HI UR4, URZ, UR9, UR4 ;  /* 0x00000009ff047299 */ /* 0x000fe20008011604 */
[----:B------:R-:W1:Y:S03]  /*1ba0*/  LDCU UR9, c[0x0][0x4ec] ;  /* 0x00009d80ff0977ac */ /* 0x000e660008000800 */
[----:B------:R-:W-:-:S02]  /*1bb0*/  USEL UR4, UR5, UR4, !UP0 ;  /* 0x0000000405047287 */ /* 0x000fc4000c000000 */
[----:B------:R-:W-:Y:S02]  /*1bc0*/  UISETP.NE.AND UP0, UPT, UR10, 0x1, UPT ;  /* 0x000000010a00788c */ /* 0x000fe4000bf05270 */
[----:B------:R-:W-:Y:S01]  /*1bd0*/  UIMAD.WIDE.U32 UR6, UR4, UR11, URZ ;  /* 0x0000000b040672a5 */ /* 0x000fe2000f8e00ff */
[----:B------:R-:W1:Y:S01]  /*1be0*/  LDCU.64 UR24, c[0x0][0x4d0] ;  /* 0x00009a00ff1877ac */ /* 0x000e620008000a00 */
[----:B------:R-:W-:-:S05]  /*1bf0*/  UIADD3 UR42, UPT, UPT, UR55, UR36, URZ ;  /* 0x00000024372a7290 */ /* 0x000fca000fffe0ff */
[----:B------:R-:W-:Y:S01]  /*1c00*/  UMOV UR6, UR7 ;  /* 0x0000000700067c82 */ /* 0x000fe20008000000 */
[----:B------:R-:W-:Y:S02]  /*1c10*/  UIADD3 UR7, UPT, UPT, -UR4, URZ, URZ ;  /* 0x000000ff04077290 */ /* 0x000fe4000fffe1ff */
[----:B----4-:R-:W-:Y:S02]  /*1c20*/  USHF.R.U32.HI UR6, URZ, UR8, UR6 ;  /* 0x00000008ff067299 */ /* 0x010fe40008011606 */
[----:B------:R-:W-:Y:S02]  /*1c30*/  UIADD3 UR8, UPT, UPT, -UR5, URZ, URZ ;  /* 0x000000ff05087290 */ /* 0x000fe4000fffe1ff */
[----:B------:R-:W-:Y:S02]  /*1c40*/  USEL UR14, UR4, UR6, !UP0 ;  /* 0x00000006040e7287 */ /* 0x000fe4000c000000 */
[----:B------:R-:W-:Y:S02]  /*1c50*/  UIMAD UR7, UR15, UR7, UR5 ;  /* 0x000000070f0772a4 */ /* 0x000fe4000f8e0205 */
[----:B------:R-:W-:-:S02]  /*1c60*/  UIADD3 UR6, UPT, UPT, -UR14, URZ, URZ ;  /* 0x000000ff0e067290 */ /* 0x000fc4000fffe1ff */
[----:B------:R-:W-:Y:S02]  /*1c70*/  UIMAD UR8, UR12, UR8, UR43 ;  /* 0x000000080c0872a4 */ /* 0x000fe4000f8e022b */
[----:B------:R-:W-:Y:S02]  /*1c80*/  UIMAD UR13, UR10, UR6, UR4 ;  /* 0x000000060a0d72a4 */ /* 0x000fe4000f8e0204 */
[----:B-1----:R-:W-:Y:S02]  /*1c90*/  UIMAD UR11, UR8, UR20, UR9 ;  /* 0x00000014080b72a4 */ /* 0x002fe4000f8e0209 */
[----:B------:R-:W-:Y:S01]  /*1ca0*/  UIMAD UR12, UR7, UR21, UR16 ;  /* 0x00000015070c72a4 */ /* 0x000fe2000f8e0210 */
[----:B------:R-:W1:Y:S02]  /*1cb0*/  LDCU.64 UR4, c[0x0][0x4f8] ;  /* 0x00009f00ff0477ac */ /* 0x000e640008000a00 */
[----:B------:R-:W4:Y:S01]  /*1cc0*/  LDCU UR6, c[0x0][0x500] ;  /* 0x0000a000ff0677ac */ /* 0x000f220008000800 */
[----:B------:R-:W-:Y:S01]  /*1cd0*/  UIMAD UR13, UR13, UR18, UR17 ;  /* 0x000000120d0d72a4 */ /* 0x000fe2000f8e0211 */
[----:B------:R-:W-:Y:S01]  /*1ce0*/  UMOV UR28, URZ ;  /* 0x000000ff001c7c82 */ /* 0x000fe20008000000 */
[----:B------:R-:W-:Y:S01]  /*1cf0*/  UMOV UR7, UR31 ;  /* 0x0000001f00077c82 */ /* 0x000fe20008000000 */
[----:B------:R-:W-:Y:S01]  /*1d00*/  UMOV UR20, URZ ;  /* 0x000000ff00147c82 */ /* 0x000fe20008000000 */
[----:B------:R-:W-:Y:S01]  /*1d10*/  UMOV UR21, URZ ;  /* 0x000000ff00157c82 */ /* 0x000fe20008000000 */
[----:B---3--:R-:W-:-:S07]  /*1d20*/  UMOV UR22, URZ ;  /* 0x000000ff00167c82 */ /* 0x008fce0008000000 */
.L_x_29:
[----:B------:R-:W-:Y:S01]  /*1d30*/  @!P3 MOV R3, 0x6000 ;  /* 0x000060000003b802 */ /* 0x000fe20000000f00 */
[----:B------:R-:W-:Y:S01]  /*1d40*/  ULEA UR9, UR7, UR30, 0x3 ;  /* 0x0000001e07097291 */ /* 0x000fe2000f8e18ff */
[----:B--2---:R-:W-:Y:S11]  /*1d50*/  @P0 BRA `(.L_x_24) ;  /* 0x0000000000100947 */ /* 0x004ff60003800000 */
[----:B------:R-:W-:Y:S04]  /*1d60*/  MOV R4, UR27 ;  /* 0x0000001b00047c02 */ /* 0x000fe80008000f00 */
[----:B------:R-:W-:Y:S04]  /*1d70*/  SHF.L.U32 R4, R4, 0x1f, RZ ;  /* 0x0000001f04047819 */ /* 0x000fe800000006ff */
[----:B------:R-:W2:Y:S02]  /*1d80*/  SYNCS.PHASECHK.TRANS64.TRYWAIT P0, [UR9+0x88], R4 ;  /* 0x00008804ff0075a7 */ /* 0x000ea40008001109 */
[----:B--2---:R-:W-:Y:S05]  /*1d90*/  @!P0 BRA `(.L_x_25) ;  /* 0x0000006c006c8947 */ /* 0x004fea0003800000 */
.L_x_24:
[----:B------:R3:W-:Y:S01]  /*1da0*/  @!P3 SYNCS.ARRIVE.TRANS64 RZ, [UR9], R3 ;  /* 0x00000003ffffb9a7 */ /* 0x0007e20008000009 */
[----:B------:R-:W-:Y:S04]  /*1db0*/  ULOP3.LUT UR8, UR38, 0x2, URZ, 0xfc, !UPT ;  /* 0x0000000226087892 */ /* 0x000fe8000f8efcff */
[----:B------:R-:W-:Y:S09]  /*1dc0*/  UISETP.NE.AND UP0, UPT, UR8, 0x2, UPT ;  /* 0x000000020800788c */ /* 0x000ff2000bf05270 */
[----:B------:R-:W-:Y:S05]  /*1dd0*/  BRA.U UP0, `(.L_x_26) ;  /* 0x0000000100047547 */ /* 0x000fea000b800000 */
[----:B-1--4-:R-:W-:Y:S05]  /*1de0*/  BPT.TRAP 0x1 ;  /* 0x000000040000795c */ /* 0x012fea0000300000 */
.L_x_26:
[----:B------:R-:W-:Y:S04]  /*1df0*/  BSSY.RECONVERGENT B0, `(.L_x_27) ;  /* 0x0000003000007945 */ /* 0x000fe80003800200 */
[----:B------:R-:W-:Y:S05]  /*1e00*/  @P2 BRA `(.L_x_28) ;  /* 0x0000000000042947 */ /* 0x000fea0003800000 */
[----:B-1--4-:R-:W-:Y:S05]  /*1e10*/  BPT.TRAP 0x1 ;  /* 0x000000040000795c */ /* 0x012fea0000300000 */
.L_x_28:
[----:B-1--4-:R-:W-:Y:S05]  /*1e20*/  BSYNC.RECONVERGENT B0 ;  /* 0x0000000000007941 */ /* 0x012fea0003800200 */
.L_x_27:
[----:B------:R-:W-:Y:S02]  /*1e30*/  UIADD3 UR8, UPT, UPT, UR7, 0x1, URZ ;  /* 0x0000000107087890 */ /* 0x000fe4000fffe0ff */
[----:B------:R-:W-:Y:S02]  /*1e40*/  UIMAD UR15, UR20, UR23, UR4 ;  /* 0x00000017140f72a4 */ /* 0x000fe4000f8e0204 */
[----:B------:R-:W-:Y:S02]  /*1e50*/  UISETP.NE.AND UP0, UPT, UR8, 0x11, UPT ;  /* 0x000000110800788c */ /* 0x000fe4000bf05270 */
[----:B------:R-:W-:Y:S02]  /*1e60*/  ULEA UR17, UR7, UR30, 0xd ;  /* 0x0000001e07117291 */ /* 0x000fe4000f8e68ff */
[----:B------:R-:W-:Y:S02]  /*1e70*/  USEL UR10, URZ, 0x1, UP0 ;  /* 0x00000001ff0a7887 */ /* 0x000fe40008000000 */
[----:B------:R-:W-:Y:S02]  /*1e80*/  USEL UR31, UR8, URZ, UP0 ;  /* 0x000000ff081f7287 */ /* 0x000fe40008000000 */
[----:B------:R-:W-:Y:S02]  /*1e90*/  ULOP3.LUT UR27, UR27, UR10, URZ, 0x3c, !UPT ;  /* 0x0000000a1b1b7292 */ /* 0x000fe4000f8e3cff */
[----:B------:R-:W-:Y:S02]  /*1ea0*/  ULEA UR8, UR31, UR30, 0x3 ;  /* 0x0000001e1f087291 */ /* 0x000fe4000f8e18ff */
[----:B------:R-:W-:Y:S02]  /*1eb0*/  ULEA UR16, UR7, UR30, 0xc ;  /* 0x0000001e07107291 */ /* 0x000fe4000f8e60ff */
[----:B------:R-:W-:Y:S01]  /*1ec0*/  UIADD3 UR34, UP0, UPT, UR46, 0x80, URZ ;  /* 0x000000802e227890 */ /* 0x000fe2000ff1e0ff */
[----:B--2---:R-:W-:Y:S01]  /*1ed0*/  MOV R0, UR27 ;  /* 0x0000001b00007c02 */ /* 0x004fe20008000f00 */
[----:B------:R-:W-:Y:S02]  /*1ee0*/  ULOP3.LUT UR9, UR9, 0xfefffff8, URZ, 0xc0, !UPT ;  /* 0xfefffff809097892 */ /* 0x000fe4000f8ec0ff */
[----:B------:R-:W-:Y:S01]  /*1ef0*/  USHF.L.U32 UR10, UR28, 0x6, URZ ;  /* 0x000000061c0a7899 */ /* 0x000fe200080006ff */
[----:B------:R-:W-:Y:S01]  /*1f00*/  SHF.L.U32 R0, R0, 0x1f, RZ ;  /* 0x0000001f00007819 */ /* 0x000fe200000006ff */
[----:B------:R-:W-:Y:S02]  /*1f10*/  UIADD3.X UR35, UPT, UPT, URZ, UR47, URZ, UP0, !UPT ;  /* 0x0000002fff237290 */ /* 0x000fe400087fe4ff */
[----:B------:R-:W-:Y:S01]  /*1f20*/  UIADD3 UR32, UP3, UPT, UR46, 0x200, URZ ;  /* 0x000002002e207890 */ /* 0x000fe2000ff7e0ff */
[----:B------:R1:W2:Y:S01]  /*1f30*/  SYNCS.PHASECHK.TRANS64.TRYWAIT P0, [UR8+0x88], R0 ;  /* 0x00008800ff0075a7 */ /* 0x0002a20008001108 */
[----:B------:R-:W-:Y:S02]  /*1f40*/  UIMAD UR8, UR21, UR24, UR5 ;  /* 0x00000018150872a4 */ /* 0x000fe4000f8e0205 */
[----:B------:R-:W-:Y:S02]  /*1f50*/  UIMAD UR7, UR22, UR25, UR6 ;  /* 0x00000019160772a4 */ /* 0x000fe4000f8e0206 */
[----:B------:R-:W-:Y:S02]  /*1f60*/  ULEA UR15, UR8, UR15, 0x5 ;  /* 0x0000000f080f7291 */ /* 0x000fe4000f8e28ff */
[----:B------:R-:W-:Y:S02]  /*1f70*/  UIADD3 UR8, UPT, UPT, UR17, 0x3300, URZ ;  /* 0x0000330011087890 */ /* 0x000fe4000fffe0ff */
[----:B------:R-:W-:Y:S02]  /*1f80*/  ULEA UR7, UR7, UR15, 0xa ;  /* 0x0000000f07077291 */ /* 0x000fe4000f8e50ff */
[----:B------:R-:W-:Y:S02]  /*1f90*/  UIADD3.X UR33, UPT, UPT, URZ, UR47, URZ, UP3, !UPT ;  /* 0x0000002fff217290 */ /* 0x000fe40009ffe4ff */
[----:B------:R-:W-:Y:S02]  /*1fa0*/  UPRMT UR7, UR7, 0x5410, URZ ;  /* 0x0000541007077896 */ /* 0x000fe400080000ff */
[----:B------:R-:W-:Y:S02]  /*1fb0*/  UIADD3 UR16, UPT, UPT, UR16, 0x25300, URZ ;  /* 0x0002530010107890 */ /* 0x000fe4000fffe0ff */
[----:B------:R-:W-:Y:S02]  /*1fc0*/  UIADD3 UR37, UPT, UPT, UR20, 0x1, URZ ;  /* 0x0000000114257890 */ /* 0x000fe4000fffe0ff */
[----:B------:R-:W-:Y:S02]  /*1fd0*/  UIADD3 UR29, UPT, UPT, UR21, 0x1, URZ ;  /* 0x00000001151d7890 */ /* 0x000fe4000fffe0ff */
[----:B------:R-:W-:Y:S02]  /*1fe0*/  UISETP.NE.AND UP2, UPT, UR37, UR49, UPT ;  /* 0x000000312500728c */ /* 0x000fe4000bf45270 */
[----:B------:R-:W-:Y:S02]  /*1ff0*/  UIADD3 UR26, UPT, UPT, UR22, 0x1, URZ ;  /* 0x00000001161a7890 */ /* 0x000fe4000fffe0ff */
[----:B------:R-:W-:Y:S01]  /*2000*/  UIADD3 UR36, UPT, UPT, UR36, 0x1, URZ ;  /* 0x0000000124247890 */ /* 0x000fe2000fffe0ff */
[----:B------:R-:W-:Y:S01]  /*2010*/  UMOV UR44, 0x0 ;  /* 0x00000000002c7882 */ /* 0x000fe20000000000 */
[----:B------:R-:W-:Y:S01]  /*2020*/  UMOV UR45, 0x10000000 ;  /* 0x10000000002d7882 */ /* 0x000fe20000000000 */
[----:B------:R-:W-:Y:S01]  /*2030*/  UMOV UR17, UR9 ;  /* 0x0000000900117c82 */ /* 0x000fe20008000000 */
[----:B------:R4:W-:Y:S01]  /*2040*/  UTMALDG.5D.IM2COL.2CTA [UR8], [UR34], UR7, desc[UR44] ;  /* 0x00002c08220073b4 */ /* 0x0009e20008261007 */
[----:B------:R-:W-:Y:S02]  /*2050*/  UMOV UR18, UR10 ;  /* 0x0000000a00127c82 */ /* 0x000fe40008000000 */
[----:B------:R-:W-:Y:S04]  /*2060*/  @UP2 UIADD3 UR29, UPT, UPT, UR21, URZ, URZ ;  /* 0x000000ff151d2290 */ /* 0x000fe8000fffe0ff */
[----:B------:R-:W-:Y:S01]  /*2070*/  UISETP.NE.AND UP1, UPT, UR29, UR40, UPT ;  /* 0x000000281d00728c */ /* 0x000fe2000bf25270 */
[----:B------:R3:W-:Y:S10]  /*2080*/  UTMALDG.5D.2CTA [UR16], [UR32], desc[UR44] ;  /* 0x00002c10200075b4 */ /* 0x0007f40008221000 */
[----:B------:R-:W-:Y:S04]  /*2090*/  @UP1 UIADD3 UR26, UPT, UPT, UR22, URZ, URZ ;  /* 0x000000ff161a1290 */ /* 0x000fe8000fffe0ff */
[----:B------:R-:W-:Y:S02]  /*20a0*/  UISETP.NE.AND UP0, UPT, UR26, UR41, UPT ;  /* 0x000000291a00728c */ /* 0x000fe4000bf05270 */
[----:B----4-:R-:W-:Y:S09]  /*20b0*/  UIADD3 UR8, UPT, UPT, UR28, 0x1, URZ ;  /* 0x000000011c087890 */ /* 0x010ff2000fffe0ff */
[----:B------:R-:W-:Y:S01]  /*20c0*/  @UP0 UIADD3 UR8, UPT, UPT, UR28, URZ, URZ ;  /* 0x000000ff1c080290 */ /* 0x000fe2000fffe0ff */
[----:B------:R-:W-:Y:S01]  /*20d0*/  UMOV UR7, UR31 ;  /* 0x0000001f00077c82 */ /* 0x000fe20008000000 */
[----:B---3--:R-:W-:Y:S02]  /*20e0*/  USEL UR22, UR26, URZ, UP0 ;  /* 0x000000ff1a167287 */ /* 0x008fe40008000000 */
[----:B------:R-:W-:Y:S02]  /*20f0*/  UISETP.NE.AND UP0, UPT, UR36, UR42, UPT ;  /* 0x0000002a2400728c */ /* 0x000fe4000bf05270 */
[----:B------:R-:W-:Y:S02]  /*2100*/  USEL UR20, UR37, URZ, UP2 ;  /* 0x000000ff25147287 */ /* 0x000fe40009000000 */
[----:B------:R-:W-:Y:S01]  /*2110*/  USEL UR21, UR29, URZ, UP1 ;  /* 0x000000ff1d157287 */ /* 0x000fe20008800000 */
[----:B------:R-:W-:Y:S04]  /*2120*/  UMOV UR28, UR8 ;  /* 0x00000008001c7c82 */ /* 0x000fe80008000000 */
[----:B-1----:R-:W-:Y:S07]  /*2130*/  BRA.U UP0, `(.L_x_29) ;  /* 0xfffffff900fc7547 */ /* 0x002fee000b83ffff */
.L_x_23:
[----:B------:R-:W-:Y:S01]  /*2140*/  ULEA UR4, UR31, UR30, 0x3 ;  /* 0x0000001e1f047291 */ /* 0x000fe2000f8e18ff */
[----:B-1----:R-:W-:Y:S01]  /*2150*/  MOV R0, UR27 ;  /* 0x0000001b00007c02 */ /* 0x002fe20008000f00 */
[----:B------:R-:W-:Y:S01]  /*2160*/  @!P1 SYNCS.ARRIVE.TRANS64.A1T0 RZ, [UR30+0x148], RZ ;  /* 0x000148ffffff99a7 */ /* 0x000fe2000810001e */
[----:B------:R-:W-:Y:S02]  /*2170*/  UISETP.GE.AND UP0, UPT, UR51, 0x1, UPT ;  /* 0x000000013300788c */ /* 0x000fe4000bf06270 */
[----:B------:R-:W-:-:S04]  /*2180*/  SHF.L.U32 R0, R0, 0x1f, RZ ;  /* 0x0000001f00007819 */ /* 0x000fc800000006ff */
[----:B--2---:R1:W2:Y:S03]  /*2190*/  SYNCS.PHASECHK.TRANS64.TRYWAIT P0, [UR4+0x88], R0 ;  /* 0x00008800ff0075a7 */ /* 0x0042a60008001104 */
[----:B------:R-:W-:Y:S05]  /*21a0*/  BRA.U !UP0, `(.L_x_30) ;  /* 0x0000000508a47547 */ /* 0x000fea000b800000 */
[----:B------:R-:W3:Y:S01]  /*21b0*/  LDCU.128 UR8, c[0x0][0x480] ;  /* 0x00009000ff0877ac */ /* 0x000ee20008000c00 */
[----:B------:R-:W4:Y:S01]  /*21c0*/  LDCU.128 UR32, c[0x0][0x490] ;  /* 0x00009200ff2077ac */ /* 0x000f220008000c00 */
[----:B------:R-:W1:Y:S01]  /*21d0*/  LDCU UR13, c[0x0][0x4c8] ;  /* 0x00009900ff0d77ac */ /* 0x000e620008000800 */
        /* <DEDUP_REMOVED lines=10> */
[----:B------:R-:W1:Y:S05]  /*2280*/  LDCU.64 UR40, c[0x0][0x390] ;  /* 0x00007200ff2877ac */ /* 0x000e6a0008000a00 */
[----:B------:R-:W-:Y:S01]  /*2290*/  UMOV UR4, UR7 ;  /* 0x0000000700047c82 */ /* 0x000fe20008000000 */
[----:B------:R-:W1:Y:S01]  /*22a0*/  LDCU.64 UR24, c[0x0][0x4d0] ;  /* 0x00009a00ff1877ac */ /* 0x000e620008000a00 */
[----:B------:R-:W-:Y:S01]  /*22b0*/  USHF.R.U32.HI UR4, URZ, UR33, UR4 ;  /* 0x00000021ff047299 */ /* 0x000fe20008011604 */
[----:B------:R-:W4:Y:S03]  /*22c0*/  LDCU.64 UR32, c[0x0][0x4c0] ;  /* 0x00009800ff2077ac */ /* 0x000f260008000a00 */
[----:B------:R-:W-:-:S02]  /*22d0*/  USEL UR4, UR5, UR4, !UP0 ;  /* 0x0000000405047287 */ /* 0x000fc4000c000000 */
[----:B------:R-:W-:Y:S02]  /*22e0*/  UISETP.NE.AND UP0, UPT, UR34, 0x1, UPT ;  /* 0x000000012200788c */ /* 0x000fe4000bf05270 */
[----:B------:R-:W-:Y:S02]  /*22f0*/  UIMAD.WIDE.U32 UR6, UR4, UR35, URZ ;  /* 0x00000023040672a5 */ /* 0x000fe4000f8e00ff */
[----:B------:R-:W-:Y:S01]  /*2300*/  UIADD3 UR42, UPT, UPT, UR51, UR42, URZ ;  /* 0x0000002a332a7290 */ /* 0x000fe2000fffe0ff */
[----:B------:R-:W-:-:S04]  /*2310*/  UMOV UR37, UR51 ;  /* 0x0000003300257c82 */ /* 0x000fc80008000000 */
[----:B------:R-:W-:Y:S01]  /*2320*/  UMOV UR6, UR7 ;  /* 0x0000000700067c82 */ /* 0x000fe20008000000 */
[----:B------:R-:W-:Y:S02]  /*2330*/  UIADD3 UR7, UPT, UPT, -UR5, URZ, URZ ;  /* 0x000000ff05077290 */ /* 0x000fe4000fffe1ff */
[----:B---3--:R-:W-:Y:S02]  /*2340*/  USHF.R.U32.HI UR6, URZ, UR9, UR6 ;  /* 0x00000009ff067299 */ /* 0x008fe40008011606 */
[----:B------:R-:W-:Y:S02]  /*2350*/  UIMAD UR7, UR8, UR7, UR43 ;  /* 0x00000007080772a4 */ /* 0x000fe4000f8e022b */
[----:B------:R-:W-:Y:S02]  /*2360*/  USEL UR14, UR4, UR6, !UP0 ;  /* 0x00000006040e7287 */ /* 0x000fe4000c000000 */
[----:B------:R-:W-:Y:S02]  /*2370*/  UIADD3 UR6, UPT, UPT, -UR4, URZ, URZ ;  /* 0x000000ff04067290 */ /* 0x000fe4000fffe1ff */
[----:B------:R-:W-:-:S02]  /*2380*/  UIADD3 UR9, UPT, UPT, -UR14, URZ, URZ ;  /* 0x000000ff0e097290 */ /* 0x000fc4000fffe1ff */
[----:B------:R-:W-:Y:S02]  /*2390*/  UIMAD UR12, UR11, UR6, UR5 ;  /* 0x000000060b0c72a4 */ /* 0x000fe4000f8e0205 */
[----:B------:R-:W-:Y:S02]  /*23a0*/  UIMAD UR9, UR34, UR9, UR4 ;  /* 0x00000009220972a4 */ /* 0x000fe4000f8e0204 */
[----:B----4-:R-:W-:Y:S01]  /*23b0*/  UIMAD UR11, UR7, UR32, UR10 ;  /* 0x00000020070b72a4 */ /* 0x010fe2000f8e020a */
[----:B------:R-:W3:Y:S02]  /*23c0*/  LDCU UR43, c[0x0][0x38c] ;  /* 0x00007180ff2b77ac */ /* 0x000ee40008000800 */
[----:B------:R-:W4:Y:S01]  /*23d0*/  LDCU UR6, c[0x0][0x500] ;  /* 0x0000a000ff0677ac */ /* 0x000f220008000800 */
[----:B------:R-:W2:Y:S01]  /*23e0*/  LDCU.64 UR4, c[0x0][0x4f8] ;  /* 0x00009f00ff0477ac */ /* 0x000ea20008000a00 */
[----:B-1----:R-:W-:Y:S02]  /*23f0*/  UIMAD UR12, UR12, UR33, UR16 ;  /* 0x000000210c0c72a4 */ /* 0x002fe4000f8e0210 */
[----:B------:R-:W-:Y:S01]  /*2400*/  UIMAD UR13, UR9, UR13, UR17 ;  /* 0x0000000d090d72a4 */ /* 0x000fe2000f8e0211 */
[----:B------:R-:W-:-:S11]  /*2410*/  UMOV UR7, UR31 ;  /* 0x0000001f00077c82 */ /* 0x000fd60008000000 */
.L_x_36:
[----:B------:R-:W-:Y:S01]  /*2420*/  @!P3 MOV R3, 0x6000 ;  /* 0x000060000003b802 */ /* 0x000fe20000000f00 */
[----:B------:R-:W-:Y:S01]  /*2430*/  ULEA UR9, UR7, UR30, 0x3 ;  /* 0x0000001e07097291 */ /* 0x000fe2000f8e18ff */
[----:B--23--:R-:W-:Y:S11]  /*2440*/  @P0 BRA `(.L_x_31) ;  /* 0x0000000000100947 */ /* 0x00cff60003800000 */
[----:B------:R-:W-:Y:S04]  /*2450*/  MOV R4, UR27 ;  /* 0x0000001b00047c02 */ /* 0x000fe80008000f00 */
[----:B------:R-:W-:Y:S04]  /*2460*/  SHF.L.U32 R4, R4, 0x1f, RZ ;  /* 0x0000001f04047819 */ /* 0x000fe800000006ff */
[----:B------:R-:W1:Y:S02]  /*2470*/  SYNCS.PHASECHK.TRANS64.TRYWAIT P0, [UR9+0x88], R4 ;  /* 0x00008804ff0075a7 */ /* 0x000e640008001109 */
[----:B-1----:R-:W-:Y:S05]  /*2480*/  @!P0 BRA `(.L_x_32) ;  /* 0x0000006400c88947 */ /* 0x002fea0003800000 */
.L_x_31:
[----:B------:R2:W-:Y:S01]  /*2490*/  @!P3 SYNCS.ARRIVE.TRANS64 RZ, [UR9], R3 ;  /* 0x00000003ffffb9a7 */ /* 0x0005e20008000009 */
[----:B------:R-:W-:Y:S04]  /*24a0*/  ULOP3.LUT UR8, UR38, 0x2, URZ, 0xfc, !UPT ;  /* 0x0000000226087892 */ /* 0x000fe8000f8efcff */
[----:B------:R-:W-:Y:S09]  /*24b0*/  UISETP.NE.AND UP0, UPT, UR8, 0x2, UPT ;  /* 0x000000020800788c */ /* 0x000ff2000bf05270 */
[----:B------:R-:W-:Y:S05]  /*24c0*/  BRA.U UP0, `(.L_x_33) ;  /* 0x0000000100047547 */ /* 0x000fea000b800000 */
[----:B---34-:R-:W-:Y:S05]  /*24d0*/  BPT.TRAP 0x1 ;  /* 0x000000040000795c */ /* 0x018fea0000300000 */
.L_x_33:
[----:B------:R-:W-:Y:S04]  /*24e0*/  BSSY.RECONVERGENT B0, `(.L_x_34) ;  /* 0x0000003000007945 */ /* 0x000fe80003800200 */
[----:B------:R-:W-:Y:S05]  /*24f0*/  @P2 BRA `(.L_x_35) ;  /* 0x0000000000042947 */ /* 0x000fea0003800000 */
[----:B---34-:R-:W-:Y:S05]  /*2500*/  BPT.TRAP 0x1 ;  /* 0x000000040000795c */ /* 0x018fea0000300000 */
.L_x_35:
[----:B---34-:R-:W-:Y:S05]  /*2510*/  BSYNC.RECONVERGENT B0 ;  /* 0x0000000000007941 */ /* 0x018fea0003800200 */
.L_x_34:
[----:B------:R-:W-:Y:S02]  /*2520*/  UIADD3 UR8, UPT, UPT, UR7, 0x1, URZ ;  /* 0x0000000107087890 */ /* 0x000fe4000fffe0ff */
[----:B------:R-:W-:Y:S02]  /*2530*/  UIMAD UR16, UR20, UR23, UR4 ;  /* 0x00000017141072a4 */ /* 0x000fe4000f8e0204 */
[----:B------:R-:W-:Y:S02]  /*2540*/  UISETP.NE.AND UP0, UPT, UR8, 0x11, UPT ;  /* 0x000000110800788c */ /* 0x000fe4000bf05270 */
[----:B------:R-:W-:Y:S02]  /*2550*/  UIMAD UR15, UR21, UR24, UR5 ;  /* 0x00000018150f72a4 */ /* 0x000fe4000f8e0205 */
[----:B------:R-:W-:Y:S02]  /*2560*/  USEL UR10, URZ, 0x1, UP0 ;  /* 0x00000001ff0a7887 */ /* 0x000fe40008000000 */
[----:B------:R-:W-:Y:S02]  /*2570*/  USEL UR31, UR8, URZ, UP0 ;  /* 0x000000ff081f7287 */ /* 0x000fe40008000000 */
[----:B------:R-:W-:Y:S02]  /*2580*/  ULOP3.LUT UR27, UR27, UR10, URZ, 0x3c, !UPT ;  /* 0x0000000a1b1b7292 */ /* 0x000fe4000f8e3cff */
[----:B------:R-:W-:Y:S02]  /*2590*/  ULEA UR8, UR31, UR30, 0x3 ;  /* 0x0000001e1f087291 */ /* 0x000fe4000f8e18ff */
[----:B------:R-:W-:Y:S02]  /*25a0*/  ULEA UR17, UR7, UR30, 0xc ;  /* 0x0000001e07117291 */ /* 0x000fe4000f8e60ff */
[----:B------:R-:W-:Y:S01]  /*25b0*/  ULEA UR15, UR15, UR16, 0x5 ;  /* 0x000000100f0f7291 */ /* 0x000fe2000f8e28ff */
[----:B-1----:R-:W-:Y:S01]  /*25c0*/  MOV R0, UR27 ;  /* 0x0000001b00007c02 */ /* 0x002fe20008000f00 */
[----:B------:R-:W-:Y:S02]  /*25d0*/  UIADD3 UR34, UP0, UPT, UR46, 0x80, URZ ;  /* 0x000000802e227890 */ /* 0x000fe4000ff1e0ff */
[----:B------:R-:W-:Y:S01]  /*25e0*/  ULOP3.LUT UR9, UR9, 0xfefffff8, URZ, 0xc0, !UPT ;  /* 0xfefffff809097892 */ /* 0x000fe2000f8ec0ff */
[----:B------:R-:W-:Y:S01]  /*25f0*/  SHF.L.U32 R0, R0, 0x1f, RZ ;  /* 0x0000001f00007819 */ /* 0x000fe200000006ff */
[----:B------:R-:W-:Y:S02]  /*2600*/  USHF.L.U32 UR10, UR28, 0x6, URZ ;  /* 0x000000061c0a7899 */ /* 0x000fe400080006ff */
[----:B------:R-:W-:Y:S01]  /*2610*/  UIADD3.X UR35, UPT, UPT, URZ, UR47, URZ, UP0, !UPT ;  /* 0x0000002fff237290 */ /* 0x000fe200087fe4ff */
[----:B------:R1:W3:Y:S01]  /*2620*/  SYNCS.PHASECHK.TRANS64.TRYWAIT P0, [UR8+0x88], R0 ;  /* 0x00008800ff0075a7 */ /* 0x0002e20008001108 */
[----:B------:R-:W-:Y:S02]  /*2630*/  ULEA UR8, UR7, UR30, 0xd ;  /* 0x0000001e07087291 */ /* 0x000fe4000f8e68ff */
[----:B------:R-:W-:Y:S02]  /*2640*/  UIMAD UR7, UR22, UR25, UR6 ;  /* 0x00000019160772a4 */ /* 0x000fe4000f8e0206 */
[----:B------:R-:W-:Y:S02]  /*2650*/  UIADD3 UR8, UPT, UPT, UR8, 0x3300, URZ ;  /* 0x0000330008087890 */ /* 0x000fe4000fffe0ff */
[----:B------:R-:W-:Y:S02]  /*2660*/  ULEA UR7, UR7, UR15, 0xa ;  /* 0x0000000f07077291 */ /* 0x000fe4000f8e50ff */
[----:B------:R-:W-:Y:S02]  /*2670*/  UIADD3 UR32, UP3, UPT, UR46, 0x200, URZ ;  /* 0x000002002e207890 */ /* 0x000fe4000ff7e0ff */
[----:B------:R-:W-:Y:S02]  /*2680*/  UPRMT UR7, UR7, 0x5410, URZ ;  /* 0x0000541007077896 */ /* 0x000fe400080000ff */
[----:B------:R-:W-:Y:S02]  /*2690*/  UIADD3.X UR33, UPT, UPT, URZ, UR47, URZ, UP3, !UPT ;  /* 0x0000002fff217290 */ /* 0x000fe40009ffe4ff */
[----:B------:R-:W-:Y:S02]  /*26a0*/  UIADD3 UR16, UPT, UPT, UR17, 0x25300, URZ ;  /* 0x0002530011107890 */ /* 0x000fe4000fffe0ff */
[----:B------:R-:W-:Y:S02]  /*26b0*/  UIADD3 UR36, UPT, UPT, UR20, 0x1, URZ ;  /* 0x0000000114247890 */ /* 0x000fe4000fffe0ff */
[----:B------:R-:W-:Y:S02]  /*26c0*/  UIADD3 UR29, UPT, UPT, UR21, 0x1, URZ ;  /* 0x00000001151d7890 */ /* 0x000fe4000fffe0ff */
[----:B------:R-:W-:Y:S02]  /*26d0*/  UISETP.NE.AND UP2, UPT, UR36, UR43, UPT ;  /* 0x0000002b2400728c */ /* 0x000fe4000bf45270 */
[----:B------:R-:W-:Y:S01]  /*26e0*/  UIADD3 UR26, UPT, UPT, UR22, 0x1, URZ ;  /* 0x00000001161a7890 */ /* 0x000fe2000fffe0ff */
[----:B------:R-:W-:Y:S01]  /*26f0*/  UMOV UR44, 0x0 ;  /* 0x00000000002c7882 */ /* 0x000fe20000000000 */
[----:B------:R-:W-:Y:S01]  /*2700*/  UMOV UR45, 0x10000000 ;  /* 0x10000000002d7882 */ /* 0x000fe20000000000 */
[----:B------:R-:W-:Y:S01]  /*2710*/  UMOV UR17, UR9 ;  /* 0x0000000900117c82 */ /* 0x000fe20008000000 */
[----:B------:R4:W-:Y:S01]  /*2720*/  UTMALDG.5D.IM2COL.2CTA [UR8], [UR34], UR7, desc[UR44] ;  /* 0x00002c08220073b4 */ /* 0x0009e20008261007 */
[----:B------:R-:W-:Y:S04]  /*2730*/  UMOV UR18, UR10 ;  /* 0x0000000a00127c82 */ /* 0x000fe80008000000 */
[----:B------:R-:W-:Y:S04]  /*2740*/  @UP2 UIADD3 UR29, UPT, UPT, UR21, URZ, URZ ;  /* 0x000000ff151d2290 */ /* 0x000fe8000fffe0ff */
[----:B------:R-:W-:Y:S01]  /*2750*/  UISETP.NE.AND UP1, UPT, UR29, UR40, UPT ;  /* 0x000000281d00728c */ /* 0x000fe2000bf25270 */
[----:B------:R2:W-:Y:S10]  /*2760*/  UTMALDG.5D.2CTA [UR16], [UR32], desc[UR44] ;  /* 0x00002c10200075b4 */ /* 0x0005f40008221000 */
[----:B------:R-:W-:Y:S04]  /*2770*/  @UP1 UIADD3 UR26, UPT, UPT, UR22, URZ, URZ ;  /* 0x000000ff161a1290 */ /* 0x000fe8000fffe0ff */
[----:B------:R-:W-:Y:S02]  /*2780*/  UISETP.NE.AND UP0, UPT, UR26, UR41, UPT ;  /* 0x000000291a00728c */ /* 0x000fe4000bf05270 */
[----:B----4-:R-:W-:Y:S09]  /*2790*/  UIADD3 UR8, UPT, UPT, UR28, 0x1, URZ ;  /* 0x000000011c087890 */ /* 0x010ff2000fffe0ff */
[----:B------:R-:W-:Y:S02]  /*27a0*/  @UP0 UIADD3 UR8, UPT, UPT, UR28, URZ, URZ ;  /* 0x000000ff1c080290 */ /* 0x000fe4000fffe0ff */
[----:B------:R-:W-:Y:S02]  /*27b0*/  UIADD3 UR7, UPT, UPT, UR37, -0x1, URZ ;  /* 0xffffffff25077890 */ /* 0x000fe4000fffe0ff */
[----:B--2---:R-:W-:Y:S02]  /*27c0*/  USEL UR22, UR26, URZ, UP0 ;  /* 0x000000ff1a167287 */ /* 0x004fe40008000000 */
[----:B------:R-:W-:Y:S02]  /*27d0*/  UISETP.GT.U32.AND UP0, UPT, UR37, 0x1, UPT ;  /* 0x000000012500788c */ /* 0x000fe4000bf04070 */
[----:B------:R-:W-:Y:S02]  /*27e0*/  USEL UR20, UR36, URZ, UP2 ;  /* 0x000000ff24147287 */ /* 0x000fe40009000000 */
[----:B------:R-:W-:Y:S01]  /*27f0*/  USEL UR21, UR29, URZ, UP1 ;  /* 0x000000ff1d157287 */ /* 0x000fe20008800000 */
[----:B------:R-:W-:Y:S01]  /*2800*/  UMOV UR37, UR7 ;  /* 0x0000000700257c82 */ /* 0x000fe20008000000 */
[----:B------:R-:W-:Y:S01]  /*2810*/  UMOV UR7, UR31 ;  /* 0x0000001f00077c82 */ /* 0x000fe20008000000 */
[----:B------:R-:W-:Y:S02]  /*2820*/  UMOV UR28, UR8 ;  /* 0x00000008001c7c82 */ /* 0x000fe40008000000 */
[----:B-1----:R-:W-:Y:S07]  /*2830*/  BRA.U UP0, `(.L_x_36) ;  /* 0xfffffff900f87547 */ /* 0x002fee000b83ffff */
.L_x_30:
[----:B------:R-:W-:Y:S01]  /*2840*/  SHF.L.U32 R3, R2, 0x1f, RZ ;  /* 0x0000001f02037819 */ /* 0x000fe200000006ff */
[----:B------:R-:W-:-:S03]  /*2850*/  NOP ;  /* 0x0000000000007918 */ /* 0x000fc60000000000 */
[----:B--23--:R-:W2:Y:S02]  /*2860*/  SYNCS.PHASECHK.TRANS64.TRYWAIT P0, [UR30+0x150], R3 ;  /* 0x00015003ff0075a7 */ /* 0x00cea4000800111e */
[----:B--2---:R-:W-:Y:S05]  /*2870*/  @!P0 BRA `(.L_x_37) ;  /* 0x0000006000e48947 */ /* 0x004fea0003800000 */
.L_x_143:
[----:B------:R-:W2:Y:S01]  /*2880*/  LDS.128 R4, [UR30+0x190] ;  /* 0x0001901eff047984 */ /* 0x000ea20008000c00 */
[----:B------:R-:W-:Y:S02]  /*2890*/  UIADD3 UR4, UPT, UPT, UR30, 0x158, URZ ;  /* 0x000001581e047890 */ /* 0x000fe4000fffe0ff */
[----:B------:R-:W-:Y:S01]  /*28a0*/  UISETP.GE.AND UP0, UPT, UR39, 0x1, UPT ;  /* 0x000000012700788c */ /* 0x000fe2000bf06270 */
[----:B------:R-:W-:Y:S01]  /*28b0*/  @!PT LDS RZ, [RZ] ;  /* 0x00000000fffff984 */ /* 0x000fe20000000800 */
[----:B------:R-:W-:Y:S01]  /*28c0*/  @!PT LDS RZ, [RZ] ;  /* 0x00000000fffff984 */ /* 0x000fe20000000800 */
[----:B------:R-:W-:Y:S01]  /*28d0*/  @!PT LDS RZ, [RZ] ;  /* 0x00000000fffff984 */ /* 0x000fe20000000800 */
[----:B------:R-:W-:Y:S01]  /*28e0*/  @!PT LDS RZ, [RZ] ;  /* 0x00000000fffff984 */ /* 0x000fe20000000800 */
[----:B------:R3:W-:Y:S06]  /*28f0*/  MEMBAR.ALL.CTA ;  /* 0x0000000000007992 */ /* 0x0007ec0000008000 */
[----:B---3--:R-:W3:Y:S01]  /*2900*/  FENCE.VIEW.ASYNC.S ;  /* 0x00000000000073c6 */ /* 0x008ee20000000000 */
[----:B------:R-:W-:-:S09]  /*2910*/  UPRMT UR4, URZ, 0x654, UR4 ;  /* 0x00000654ff047896 */ /* 0x000fd20008000004 */
[----:B---3--:R-:W-:Y:S01]  /*2920*/  SYNCS.ARRIVE.TRANS64.RED.A1T0 RZ, [UR4], RZ ;  /* 0x000000ffffff79a7 */ /* 0x008fe20008100404 */
[----:B--2---:R-:W-:-:S13]  /*2930*/  LOP3.LUT P0, RZ, R6, 0x1, RZ, 0xc0, !PT ;  /* 0x0000000106ff7812 */ /* 0x004fda000780c0ff */
[----:B------:R-:W-:Y:S01]  /*2940*/  VOTEU.ANY UP1, P0 ;  /* 0x0000000000ff7886 */ /* 0x000fe20000020100 */
[----:B------:R-:W-:-:S13]  /*2950*/  PLOP3.LUT P0, PT, PT, PT, UP1, 0x80, 0x8 ;  /* 0x000000000008781c */ /* 0x000fda0003f0f018 */
[----:B-1----:R-:W-:Y:S02]  /*2960*/  @P0 MOV R0, R4 ;  /* 0x0000000400000202 */ /* 0x002fe40000000f00 */
[----:B------:R-:W-:Y:S02]  /*2970*/  @P0 LOP3.LUT R4, R5, 0xffff, RZ, 0xc0, !PT ;  /* 0x0000ffff05040812 */ /* 0x000fe400078ec0ff */
[----:B------:R-:W-:Y:S02]  /*2980*/  @P0 R2UR UR6, R0 ;  /* 0x00000000000602ca */ /* 0x000fe400000e0000 */
[----:B------:R-:W-:-:S11]  /*2990*/  @P0 R2UR UR5, R4 ;  /* 0x00000000040502ca */ /* 0x000fd600000e0000 */
[----:B------:R-:W-:Y:S02]  /*29a0*/  @UP1 UMOV UR50, UR6 ;  /* 0x0000000600321c82 */ /* 0x000fe40008000000 */
[----:B------:R-:W-:Y:S01]  /*29b0*/  @UP1 UMOV UR48, UR5 ;  /* 0x0000000500301c82 */ /* 0x000fe20008000000 */
[----:B------:R-:W-:Y:S05]  /*29c0*/  BRA.U !UP0, `(.L_x_38) ;  /* 0x0000000108d47547 */ /* 0x000fea000b800000 */
[----:B------:R-:W1:Y:S01]  /*29d0*/  LDCU.128 UR16, c[0x0][0xc10] ;  /* 0x00018200ff1077ac */ /* 0x000e620008000c00 */
[----:B------:R-:W2:Y:S01]  /*29e0*/  LDCU UR20, c[0x0][0xc20] ;  /* 0x00018400ff1477ac */ /* 0x000ea20008000800 */
[----:B------:R-:W3:Y:S01]  /*29f0*/  LDCU UR13, c[0x0][0xc0c] ;  /* 0x00018180ff0d77ac */ /* 0x000ee20008000800 */
[----:B------:R-:W4:Y:S01]  /*2a00*/  LDCU.64 UR14, c[0x0][0xc28] ;  /* 0x00018500ff0e77ac */ /* 0x000f220008000a00 */
[----:B------:R-:W-:Y:S02]  /*2a10*/  UISETP.NE.AND UP3, UPT, UR39, 0x1, UPT ;  /* 0x000000012700788c */ /* 0x000fe4000bf65270 */
[----:B-1----:R-:W-:Y:S02]  /*2a20*/  UIMAD.WIDE.U32 UR4, UR52, UR19, URZ ;  /* 0x00000013340472a5 */ /* 0x002fe4000f8e00ff */
[----:B------:R-:W-:Y:S02]  /*2a30*/  UIMAD.WIDE.U32 UR6, UR53, UR16, URZ ;  /* 0x00000010350672a5 */ /* 0x000fe4000f8e00ff */
[----:B------:R-:W-:-:S02]  /*2a40*/  UISETP.NE.AND UP0, UPT, UR18, 0x1, UPT ;  /* 0x000000011200788c */ /* 0x000fc4000bf05270 */
[----:B------:R-:W-:Y:S01]  /*2a50*/  UIMAD.WIDE.U32 UR10, UR48, UR19, URZ ;  /* 0x00000013300a72a5 */ /* 0x000fe2000f8e00ff */
[----:B------:R-:W-:Y:S01]  /*2a60*/  UMOV UR4, UR5 ;  /* 0x0000000500047c82 */ /* 0x000fe20008000000 */
[----:B---3--:R-:W-:Y:S02]  /*2a70*/  UISETP.NE.AND UP2, UPT, UR13, 0x1, UPT ;  /* 0x000000010d00788c */ /* 0x008fe4000bf45270 */
[----:B--2---:R-:W-:Y:S02]  /*2a80*/  USHF.R.U32.HI UR5, URZ, UR20, UR4 ;  /* 0x00000014ff057299 */ /* 0x004fe40008011604 */
[----:B------:R-:W-:Y:S01]  /*2a90*/  UIMAD.WIDE.U32 UR8, UR50, UR16, URZ ;  /* 0x00000010320872a5 */ /* 0x000fe2000f8e00ff */
[----:B------:R-:W-:Y:S01]  /*2aa0*/  UMOV UR4, UR7 ;  /* 0x0000000700047c82 */ /* 0x000fe20008000000 */
[----:B------:R-:W-:Y:S02]  /*2ab0*/  USEL UR5, UR52, UR5, !UP0 ;  /* 0x0000000534057287 */ /* 0x000fe4000c000000 */
[----:B------:R-:W-:-:S02]  /*2ac0*/  USHF.R.U32.HI UR4, URZ, UR17, UR4 ;  /* 0x00000011ff047299 */ /* 0x000fc40008011604 */
[----:B----4-:R-:W-:Y:S02]  /*2ad0*/  UIMAD.WIDE.U32 UR6, UR5, UR14, URZ ;  /* 0x0000000e050672a5 */ /* 0x010fe4000f8e00ff */
[----:B------:R-:W-:Y:S01]  /*2ae0*/  USEL UR12, UR53, UR4, !UP2 ;  /* 0x00000004350c7287 */ /* 0x000fe2000d000000 */
[----:B------:R-:W-:Y:S02]  /*2af0*/  UMOV UR8, UR9 ;  /* 0x0000000900087c82 */ /* 0x000fe40008000000 */
[----:B------:R-:W-:Y:S01]  /*2b00*/  UMOV UR4, UR11 ;  /* 0x0000000b00047c82 */ /* 0x000fe20008000000 */
[----:B------:R-:W-:Y:S01]  /*2b10*/  UIMAD.WIDE.U32 UR10, UR12, UR14, URZ ;  /* 0x0000000e0c0a72a5 */ /* 0x000fe2000f8e00ff */
[----:B------:R-:W-:Y:S01]  /*2b20*/  UMOV UR6, UR7 ;  /* 0x0000000700067c82 */ /* 0x000fe20008000000 */
[----:B------:R-:W-:Y:S02]  /*2b30*/  USHF.R.U32.HI UR4, URZ, UR20, UR4 ;  /* 0x00000014ff047299 */ /* 0x000fe40008011604 */
[----:B------:R-:W-:-:S02]  /*2b40*/  @UP3 USHF.R.U32.HI UR5, URZ, UR15, UR6 ;  /* 0x0000000fff053299 */ /* 0x000fc40008011606 */
[----:B------:R-:W-:Y:S01]  /*2b50*/  USHF.R.U32.HI UR17, URZ, UR17, UR8 ;  /* 0x00000011ff117299 */ /* 0x000fe20008011608 */
[----:B------:R-:W-:Y:S01]  /*2b60*/  UMOV UR6, UR11 ;  /* 0x0000000b00067c82 */ /* 0x000fe20008000000 */
[----:B------:R-:W-:Y:S02]  /*2b70*/  USEL UR4, UR48, UR4, !UP0 ;  /* 0x0000000430047287 */ /* 0x000fe4000c000000 */
[----:B------:R-:W-:Y:S02]  /*2b80*/  @UP3 USHF.R.U32.HI UR12, URZ, UR15, UR6 ;  /* 0x0000000fff0c3299 */ /* 0x000fe40008011606 */
[----:B------:R-:W-:Y:S02]  /*2b90*/  UIMAD UR6, UR39, UR5, URZ ;  /* 0x00000005270672a4 */ /* 0x000fe4000f8e02ff */
[----:B------:R-:W-:Y:S02]  /*2ba0*/  USEL UR5, UR50, UR17, !UP2 ;  /* 0x0000001132057287 */ /* 0x000fe4000d000000 */
[----:B------:R-:W-:-:S02]  /*2bb0*/  UIMAD UR8, UR39, UR12, URZ ;  /* 0x0000000c270872a4 */ /* 0x000fc4000f8e02ff */
[----:B------:R-:W-:Y:S02]  /*2bc0*/  UISETP.GE.AND UP0, UPT, UR4, UR6, UPT ;  /* 0x000000060400728c */ /* 0x000fe4000bf06270 */
[----:B------:R-:W-:Y:S02]  /*2bd0*/  UIMAD.WIDE.U32 UR6, UR4, UR14, URZ ;  /* 0x0000000e040672a5 */ /* 0x000fe4000f8e00ff */
[----:B------:R-:W-:Y:S02]  /*2be0*/  UISETP.GE.OR UP0, UPT, UR5, UR8, UP0 ;  /* 0x000000080500728c */ /* 0x000fe40008706670 */
[----:B------:R-:W-:Y:S02]  /*2bf0*/  UIMAD.WIDE.U32 UR8, UR5, UR14, URZ ;  /* 0x0000000e050872a5 */ /* 0x000fe4000f8e00ff */
[----:B------:R-:W-:Y:S01]  /*2c00*/  UIADD3 UR10, UPT, UPT, -UR4, URZ, URZ ;  /* 0x000000ff040a7290 */ /* 0x000fe2000fffe1ff */
[----:B------:R-:W-:Y:S02]  /*2c10*/  UMOV UR6, UR7 ;  /* 0x0000000700067c82 */ /* 0x000fe40008000000 */
[----:B------:R-:W-:-:S02]  /*2c20*/  USHF.R.U32.HI UR6, URZ, UR15, UR6 ;  /* 0x0000000fff067299 */ /* 0x000fc40008011606 */
[----:B------:R-:W-:Y:S02]  /*2c30*/  UIMAD UR10, UR18, UR10, UR48 ;  /* 0x0000000a120a72a4 */ /* 0x000fe4000f8e0230 */
[----:B------:R-:W-:Y:S01]  /*2c40*/  USEL UR6, UR4, UR6, !UP3 ;  /* 0x0000000604067287 */ /* 0x000fe2000d800000 */
[----:B------:R-:W-:Y:S01]  /*2c50*/  @!UP0 UMOV UR7, UR9 ;  /* 0x0000000900078c82 */ /* 0x000fe20008000000 */
[----:B------:R-:W-:Y:S02]  /*2c60*/  UIADD3 UR9, UPT, UPT, -UR5, URZ, URZ ;  /* 0x000000ff05097290 */ /* 0x000fe4000fffe1ff */
[----:B------:R-:W-:Y:S02]  /*2c70*/  @!UP0 USHF.R.U32.HI UR7, URZ, UR15, UR7 ;  /* 0x0000000fff078299 */ /* 0x000fe40008011607 */
[----:B------:R-:W-:Y:S02]  /*2c80*/  UIADD3 UR8, UPT, UPT, -UR6, URZ, URZ ;  /* 0x000000ff06087290 */ /* 0x000fe4000fffe1ff */
[----:B------:R-:W-:-:S02]  /*2c90*/  @!UP0 USEL UR7, UR5, UR7, !UP3 ;  /* 0x0000000705078287 */ /* 0x000fc4000d800000 */
[----:B------:R-:W-:Y:S02]  /*2ca0*/  UIMAD UR8, UR39, UR8, UR4 ;  /* 0x00000008270872a4 */ /* 0x000fe4000f8e0204 */
[----:B------:R-:W-:Y:S02]  /*2cb0*/  @!UP0 UIADD3 UR6, UPT, UPT, UR6, -UR7, URZ ;  /* 0x8000000706068290 */ /* 0x000fe4000fffe0ff */
[----:B------:R-:W-:Y:S02]  /*2cc0*/  @!UP0 UIMAD UR7, UR8, UR12, UR7 ;  /* 0x0000000c080782a4 */ /* 0x000fe4000f8e0207 */
[----:B------:R-:W-:Y:S02]  /*2cd0*/  @!UP0 UIMAD UR4, UR39, UR6, UR5 ;  /* 0x00000006270482a4 */ /* 0x000fe4000f8e0205 */
[----:B------:R-:W-:Y:S02]  /*2ce0*/  UIMAD UR6, UR13, UR9, UR50 ;  /* 0x000000090d0672a4 */ /* 0x000fe4000f8e0232 */
[----:B------:R-:W-:Y:S01]  /*2cf0*/  UIMAD UR48, UR4, UR18, UR10 ;  /* 0x00000012043072a4 */ /* 0x000fe2000f8e020a */
[----:B------:R-:W-:-:S02]  /*2d00*/  @!UP0 UMOV UR5, UR7 ;  /* 0x0000000700058c82 */ /* 0x000fc40008000000 */
[----:B------:R-:W-:-:S12]  /*2d10*/  UIMAD UR50, UR5, UR13, UR6 ;  /* 0x0000000d053272a4 */ /* 0x000fd8000f8e0206 */
.L_x_38:
[----:B------:R-:W1:Y:S02]  /*2d20*/  LDCU UR4, c[0x0][0xc30] ;  /* 0x00018600ff0477ac */ /* 0x000e640008000800 */
[----:B-1----:R-:W-:-:S09]  /*2d30*/  UISETP.NE.AND UP0, UPT, UR4, 0x1, UPT ;  /* 0x000000010400788c */ /* 0x002fd2000bf05270 */
[----:B------:R-:W-:Y:S05]  /*2d40*/  BRA.U UP0, `(.L_x_39) ;  /* 0x0000000100447547 */ /* 0x000fea000b800000 */
[----:B------:R-:W1:Y:S01]  /*2d50*/  LDCU.128 UR8, c[0x0][0xc10] ;  /* 0x00018200ff0877ac */ /* 0x000e620008000c00 */
[----:B------:R-:W2:Y:S01]  /*2d60*/  LDCU UR12, c[0x0][0xc0c] ;  /* 0x00018180ff0c77ac */ /* 0x000ea20008000800 */
[----:B------:R-:W3:Y:S01]  /*2d70*/  LDCU UR13, c[0x0][0xc20] ;  /* 0x00018400ff0d77ac */ /* 0x000ee20008000800 */
[----:B-1----:R-:W-:Y:S02]  /*2d80*/  UIMAD.WIDE.U32 UR6, UR50, UR8, URZ ;  /* 0x00000008320672a5 */ /* 0x002fe4000f8e00ff */
[----:B------:R-:W-:Y:S02]  /*2d90*/  UIMAD.WIDE.U32 UR4, UR48, UR11, URZ ;  /* 0x0000000b300472a5 */ /* 0x000fe4000f8e00ff */
[----:B--2---:R-:W-:Y:S02]  /*2da0*/  UISETP.NE.AND UP2, UPT, UR12, 0x1, UPT ;  /* 0x000000010c00788c */ /* 0x004fe4000bf45270 */
[----:B------:R-:W-:Y:S01]  /*2db0*/  UISETP.NE.AND UP0, UPT, UR10, 0x1, UPT ;  /* 0x000000010a00788c */ /* 0x000fe2000bf05270 */
[----:B------:R-:W-:-:S02]  /*2dc0*/  UMOV UR6, UR7 ;  /* 0x0000000700067c82 */ /* 0x000fc40008000000 */
[----:B------:R-:W-:Y:S01]  /*2dd0*/  UMOV UR4, UR5 ;  /* 0x0000000500047c82 */ /* 0x000fe20008000000 */
[----:B------:R-:W-:Y:S02]  /*2de0*/  USHF.R.U32.HI UR6, URZ, UR9, UR6 ;  /* 0x00000009ff067299 */ /* 0x000fe40008011606 */
[----:B---3--:R-:W-:Y:S02]  /*2df0*/  USHF.R.U32.HI UR4, URZ, UR13, UR4 ;  /* 0x0000000dff047299 */ /* 0x008fe40008011604 */
[----:B------:R-:W-:Y:S02]  /*2e00*/  USEL UR5, UR50, UR6, !UP2 ;  /* 0x0000000632057287 */ /* 0x000fe4000d000000 */
[----:B------:R-:W-:-:S04]  /*2e10*/  USEL UR4, UR48, UR4, !UP0 ;  /* 0x0000000430047287 */ /* 0x000fc8000c000000 */
[----:B------:R-:W-:Y:S02]  /*2e20*/  UIADD3 UR6, UPT, UPT, UR5, -UR4, URZ ;  /* 0x8000000405067290 */ /* 0x000fe4000fffe0ff */
[----:B------:R-:W-:Y:S02]  /*2e30*/  UIADD3 UR4, UPT, UPT, -UR5, UR4, URZ ;  /* 0x0000000405047290 */ /* 0x000fe4000fffe1ff */
[----:B------:R-:W-:Y:S02]  /*2e40*/  UIMAD UR48, UR6, UR10, UR48 ;  /* 0x0000000a063072a4 */ /* 0x000fe4000f8e0230 */
[----:B------:R-:W-:-:S12]  /*2e50*/  UIMAD UR50, UR4, UR12, UR50 ;  /* 0x0000000c043272a4 */ /* 0x000fd8000f8e0232 */
.L_x_39:
[----:B------:R-:W-:Y:S01]  /*2e60*/  R2UR UR5, R48 ;  /* 0x00000000300572ca */ /* 0x000fe200000e0000 */
[----:B------:R-:W-:Y:S01]  /*2e70*/  UMOV UR36, UR42 ;  /* 0x0000002a00247c82 */ /* 0x000fe20008000000 */
[----:B------:R-:W-:Y:S02]  /*2e80*/  R2UR UR4, R47 ;  /* 0x000000002f0472ca */ /* 0x000fe400000e0000 */
[----:B------:R-:W-:Y:S02]  /*2e90*/  PLOP3.LUT P1, PT, PT, PT, PT, 0x80, 0x8 ;  /* 0x000000000008781c */ /* 0x000fe40003f2f070 */
[----:B------:R-:W-:-:S07]  /*2ea0*/  LOP3.LUT R2, R2, 0x1, RZ, 0x3c, !PT ;  /* 0x0000000102027812 */ /* 0x000fce00078e3cff */
[----:B------:R-:W-:Y:S02]  /*2eb0*/  UIADD3 UR44, UPT, UPT, UR50, UR5, URZ ;  /* 0x00000005322c7290 */ /* 0x000fe4000fffe0ff */
[----:B------:R-:W-:Y:S01]  /*2ec0*/  UIADD3 UR19, UPT, UPT, UR48, UR4, URZ ;  /* 0x0000000430137290 */ /* 0x000fe2000fffe0ff */
[----:B------:R-:W-:Y:S11]  /*2ed0*/  BRA.U UP1, `(.L_x_40) ;  /* 0xffffffe901a47547 */ /* 0x000ff6000b83ffff */
[----:B------:R-:W-:Y:S01]  /*2ee0*/  UIADD3 UR30, UPT, UPT, UR30, 0x88, URZ ;  /* 0x000000881e1e7890 */ /* 0x000fe2000fffe0ff */
[----:B------:R-:W-:-:S03]  /*2ef0*/  MOV R2, UR27 ;  /* 0x0000001b00027c02 */ /* 0x000fc60008000f00 */
[----:B------:R-:W-:Y:S01]  /*2f00*/  ULEA UR4, UR31, UR30, 0x3 ;  /* 0x0000001e1f047291 */ /* 0x000fe2000f8e18ff */
[----:B------:R-:W-:-:S08]  /*2f10*/  SHF.L.U32 R2, R2, 0x1f, RZ ;  /* 0x0000001f02027819 */ /* 0x000fd000000006ff */
[----:B------:R-:W1:Y:S02]  /*2f20*/  SYNCS.PHASECHK.TRANS64.TRYWAIT P0, [UR4], R2 ;  /* 0x00000002ff0075a7 */ /* 0x000e640008001104 */
[----:B-1----:R-:W-:Y:S05]  /*2f30*/  @!P0 BRA `(.L_x_41) ;  /* 0x0000005c004c8947 */ /* 0x002fea0003800000 */
.L_x_145:
[----:B------:R-:W-:-:S04]  /*2f40*/  UIADD3 UR4, UPT, UPT, UR31, 0x1, URZ ;  /* 0x000000011f047890 */ /* 0x000fc8000fffe0ff */
[----:B------:R-:W-:-:S04]  /*2f50*/  UISETP.NE.AND UP0, UPT, UR4, 0x11, UPT ;  /* 0x000000110400788c */ /* 0x000fc8000bf05270 */
[----:B------:R-:W-:Y:S02]  /*2f60*/  USEL UR5, URZ, 0x1, UP0 ;  /* 0x00000001ff057887 */ /* 0x000fe40008000000 */
[----:B------:R-:W-:Y:S02]  /*2f70*/  USEL UR4, UR4, URZ, UP0 ;  /* 0x000000ff04047287 */ /* 0x000fe40008000000 */
[----:B------:R-:W-:Y:S02]  /*2f80*/  ULOP3.LUT UR6, UR27, UR5, URZ, 0x3c, !UPT ;  /* 0x000000051b067292 */ /* 0x000fe4000f8e3cff */
[----:B------:R-:W-:-:S04]  /*2f90*/  ULEA UR5, UR4, UR30, 0x3 ;  /* 0x0000001e04057291 */ /* 0x000fc8000f8e18ff */
[----:B-1----:R-:W-:-:S04]  /*2fa0*/  MOV R2, UR6 ;  /* 0x0000000600027c02 */ /* 0x002fc80008000f00 */
[----:B------:R-:W-:-:S04]  /*2fb0*/  SHF.L.U32 R2, R2, 0x1f, RZ ;  /* 0x0000001f02027819 */ /* 0x000fc800000006ff */
[----:B------:R-:W1:Y:S02]  /*2fc0*/  SYNCS.PHASECHK.TRANS64.TRYWAIT P0, [UR5], R2 ;  /* 0x00000002ff0075a7 */ /* 0x000e640008001105 */
[----:B-1----:R-:W-:Y:S05]  /*2fd0*/  @!P0 BRA `(.L_x_42) ;  /* 0x0000005c003c8947 */ /* 0x002fea0003800000 */
.L_x_147:
        /* <DEDUP_REMOVED lines=10> */
.L_x_149:
        /* <DEDUP_REMOVED lines=10> */
.L_x_151:
        /* <DEDUP_REMOVED lines=10> */
.L_x_153:
        /* <DEDUP_REMOVED lines=10> */
.L_x_155:
        /* <DEDUP_REMOVED lines=10> */
.L_x_157:
        /* <DEDUP_REMOVED lines=10> */
.L_x_159:
        /* <DEDUP_REMOVED lines=10> */
.L_x_161:
        /* <DEDUP_REMOVED lines=10> */
.L_x_163:
        /* <DEDUP_REMOVED lines=10> */
.L_x_165:
        /* <DEDUP_REMOVED lines=10> */
.L_x_167:
        /* <DEDUP_REMOVED lines=10> */
.L_x_169:
        /* <DEDUP_REMOVED lines=10> */
.L_x_171:
        /* <DEDUP_REMOVED lines=10> */
.L_x_173:
        /* <DEDUP_REMOVED lines=10> */
.L_x_175:
[----:B------:R-:W-:-:S04]  /*38a0*/  UIADD3 UR4, UPT, UPT, UR4, 0x1, URZ ;  /* 0x0000000104047890 */ /* 0x000fc8000fffe0ff */
[----:B------:R-:W-:-:S04]  /*38b0*/  UISETP.NE.AND UP0, UPT, UR4, 0x11, UPT ;  /* 0x000000110400788c */ /* 0x000fc8000bf05270 */
[----:B------:R-:W-:Y:S02]  /*38c0*/  USEL UR5, URZ, 0x1, UP0 ;  /* 0x00000001ff057887 */ /* 0x000fe40008000000 */
[----:B------:R-:W-:Y:S02]  /*38d0*/  USEL UR4, UR4, URZ, UP0 ;  /* 0x000000ff04047287 */ /* 0x000fe40008000000 */
[----:B------:R-:W-:Y:S02]  /*38e0*/  ULOP3.LUT UR5, UR6, UR5, URZ, 0x3c, !UPT ;  /* 0x0000000506057292 */ /* 0x000fe4000f8e3cff */
[----:B------:R-:W-:-:S04]  /*38f0*/  ULEA UR4, UR4, UR30, 0x3 ;  /* 0x0000001e04047291 */ /* 0x000fc8000f8e18ff */
[----:B-1----:R-:W-:Y:S02]  /*3900*/  IMAD.U32 R2, RZ, RZ, UR5 ;  /* 0x00000005ff027e24 */ /* 0x002fe4000f8e00ff */
[----:B------:R-:W-:-:S03]  /*3910*/  MOV R0, UR4 ;  /* 0x0000000400007c02 */ /* 0x000fc60008000f00 */
[----:B------:R-:W-:-:S07]  /*3920*/  SHF.L.U32 R2, R2, 0x1f, RZ ;  /* 0x0000001f02027819 */ /* 0x000fce00000006ff */
.L_x_57:
[----:B-1----:R1:W2:Y:S02]  /*3930*/  SYNCS.PHASECHK.TRANS64.TRYWAIT P0, [R0+URZ], R2 ;  /* 0x00000002000075a7 */ /* 0x0022a400080011ff */
[----:B--2---:R-:W-:Y:S05]  /*3940*/  @!P0 NANOSLEEP.SYNCS 0x989680 ;  /* 0x009896800000895d */ /* 0x004fea0003900000 */
[----:B------:R-:W2:Y:S02]  /*3950*/  @!P0 SYNCS.PHASECHK.TRANS64 P0, [R0+URZ], R2 ;  /* 0x00000002000085a7 */ /* 0x000ea400080010ff */
[----:B--2---:R-:W-:Y:S05]  /*3960*/  @P0 EXIT ;  /* 0x000000000000094d */ /* 0x004fea0003800000 */
[----:B------:R-:W-:Y:S05]  /*3970*/  BRA `(.L_x_57) ;  /* 0xfffffffc00ec7947 */ /* 0x000fea000383ffff */
.L_x_22:
[----:B------:R-:W2:Y:S02]  /*3980*/  S2UR UR4, SR_CgaCtaId ;  /* 0x00000000000479c3 */ /* 0x000ea40000008800 */
[----:B--2---:R-:W-:-:S04]  /*3990*/  UISETP.NE.AND UP0, UPT, UR4, URZ, UPT ;  /* 0x000000ff0400728c */ /* 0x004fc8000bf05270 */
[----:B------:R-:W-:-:S09]  /*39a0*/  UISETP.NE.OR UP0, UPT, UR18, 0x1, UP0 ;  /* 0x000000011200788c */ /* 0x000fd20008705670 */
[----:B------:R-:W-:Y:S05]  /*39b0*/  BRA.U UP0, `(.L_x_58) ;  /* 0x0000000100b47547 */ /* 0x000fea000b800000 */
[----:B------:R-:W2:Y:S01]  /*39c0*/  S2UR UR5, SR_CgaCtaId ;  /* 0x00000000000579c3 */ /* 0x000ea20000008800 */
[----:B------:R-:W-:Y:S01]  /*39d0*/  UMOV UR4, 0x400 ;  /* 0x0000040000047882 */ /* 0x000fe20000000000 */
[----:B------:R-:W-:Y:S01]  /*39e0*/  HFMA2 R2, -RZ, RZ, 0, 5.9604644775390625e-08 ;  /* 0x00000001ff027431 */ /* 0x000fe200000001ff */
[----:B------:R-:W-:Y:S01]  /*39f0*/  ISETP.GE.U32.AND P0, PT, R3, 0x2, PT ;  /* 0x000000020300780c */ /* 0x000fe20003f06070 */
[----:B------:R-:W-:Y:S01]  /*3a00*/  IMAD.MOV.U32 R8, RZ, RZ, RZ ;  /* 0x000000ffff087224 */ /* 0x000fe200078e00ff */
[----:B--2---:R-:W-:-:S04]  /*3a10*/  ULEA UR4, UR5, UR4, 0x18 ;  /* 0x0000000405047291 */ /* 0x004fc8000f8ec0ff */
[----:B------:R-:W-:Y:S02]  /*3a20*/  UIADD3 UR5, UPT, UPT, UR4, 0x158, URZ ;  /* 0x0000015804057890 */ /* 0x000fe4000fffe0ff */
[----:B------:R-:W-:Y:S02]  /*3a30*/  UIADD3 UR8, UPT, UPT, UR4, 0x150, URZ ;  /* 0x0000015004087890 */ /* 0x000fe4000fffe0ff */
[----:B------:R-:W-:-:S12]  /*3a40*/  UPRMT UR5, URZ, 0x654, UR5 ;  /* 0x00000654ff057896 */ /* 0x000fd80008000005 */
.L_x_61:
[----:B------:R-:W-:Y:S01]  /*3a50*/  SHF.L.U32 R6, R2, 0x1f, RZ ;  /* 0x0000001f02067819 */ /* 0x000fe200000006ff */
[----:B------:R-:W-:Y:S02]  /*3a60*/  IMAD.U32 R4, RZ, RZ, UR8 ;  /* 0x00000008ff047e24 */ /* 0x000fe4000f8e00ff */
[----:B------:R-:W-:Y:S01]  /*3a70*/  @!P0 IMAD.MOV.U32 R5, RZ, RZ, 0x10 ;  /* 0x00000010ff058424 */ /* 0x000fe200078e00ff */
[----:B------:R-:W2:Y:S02]  /*3a80*/  SYNCS.PHASECHK.TRANS64.TRYWAIT P1, [UR4+0x158], R6 ;  /* 0x00015806ff0075a7 */ /* 0x000ea40008021104 */
[----:B------:R-:W-:-:S04]  /*3a90*/  PRMT R4, R3, 0x654, R4 ;  /* 0x0000065403047816 */ /* 0x000fc80000000004 */
[----:B------:R-:W-:Y:S01]  /*3aa0*/  SEL R0, R4, R0, !P0 ;  /* 0x0000000004007207 */ /* 0x000fe20004000000 */
[----:B--2---:R-:W-:Y:S06]  /*3ab0*/  @!P1 BRA `(.L_x_59) ;  /* 0x0000005400ec9947 */ /* 0x004fec0003800000 */
.L_x_177:
[----:B------:R-:W-:Y:S01]  /*3ac0*/  UIADD3 UR6, UPT, UPT, UR4, 0x190, URZ ;  /* 0x0000019004067890 */ /* 0x000fe2000fffe0ff */
[----:B------:R3:W-:Y:S01]  /*3ad0*/  @!P0 SYNCS.ARRIVE.TRANS64.RED RZ, [R0+URZ], R5 ;  /* 0x0000000500ff89a7 */ /* 0x0007e200080004ff */
[----:B------:R-:W-:Y:S01]  /*3ae0*/  UIADD3 UR7, UPT, UPT, UR4, 0x150, URZ ;  /* 0x0000015004077890 */ /* 0x000fe2000fffe0ff */
[----:B------:R-:W-:-:S08]  /*3af0*/  LOP3.LUT R2, R2, 0x1, RZ, 0x3c, !PT ;  /* 0x0000000102027812 */ /* 0x000fd000078e3cff */
[----:B------:R-:W-:Y:S06]  /*3b00*/  UGETNEXTWORKID.BROADCAST [UR6], [UR7] ;  /* 0x00000000060073ca */ /* 0x000fec0008000100 */
[----:B---3--:R-:W-:-:S04]  /*3b10*/  SHF.L.U32 R5, R8, 0x1f, RZ ;  /* 0x0000001f08057819 */ /* 0x008fc800000006ff */
[----:B------:R-:W3:Y:S02]  /*3b20*/  SYNCS.PHASECHK.TRANS64.TRYWAIT P1, [UR4+0x150], R5 ;  /* 0x00015005ff0075a7 */ /* 0x000ee40008021104 */
[----:B---3--:R-:W-:Y:S05]  /*3b30*/  @!P1 BRA `(.L_x_60) ;  /* 0x0000005400e49947 */ /* 0x008fea0003800000 */
.L_x_179:
[----:B--2---:R-:W2:Y:S01]  /*3b40*/  LDS.128 R4, [UR4+0x190] ;  /* 0x00019004ff047984 */ /* 0x004ea20008000c00 */
[----:B------:R-:W-:Y:S01]  /*3b50*/  LOP3.LUT R8, R8, 0x1, RZ, 0x3c, !PT ;  /* 0x0000000108087812 */ /* 0x000fe200078e3cff */
[----:B------:R-:W-:Y:S01]  /*3b60*/  @!PT LDS RZ, [RZ] ;  /* 0x00000000fffff984 */ /* 0x000fe20000000800 */
[----:B------:R-:W-:Y:S01]  /*3b70*/  @!PT LDS RZ, [RZ] ;  /* 0x00000000fffff984 */ /* 0x000fe20000000800 */
[----:B------:R-:W-:Y:S01]  /*3b80*/  @!PT LDS RZ, [RZ] ;  /* 0x00000000fffff984 */ /* 0x000fe20000000800 */
[----:B------:R-:W-:Y:S01]  /*3b90*/  @!PT LDS RZ, [RZ] ;  /* 0x00000000fffff984 */ /* 0x000fe20000000800 */
[----:B------:R3:W-:Y:S06]  /*3ba0*/  MEMBAR.ALL.CTA ;  /* 0x0000000000007992 */ /* 0x0007ec0000008000 */
[----:B---3--:R-:W3:Y:S02]  /*3bb0*/  FENCE.VIEW.ASYNC.S ;  /* 0x00000000000073c6 */ /* 0x008ee40000000000 */
[----:B---3--:R-:W-:Y:S01]  /*3bc0*/  SYNCS.ARRIVE.TRANS64.RED.A1T0 RZ, [UR5], RZ ;  /* 0x000000ffffff79a7 */ /* 0x008fe20008100405 */
[----:B--2---:R-:W-:-:S13]  /*3bd0*/  LOP3.LUT P1, RZ, R6, 0x1, RZ, 0xc0, !PT ;  /* 0x0000000106ff7812 */ /* 0x004fda000782c0ff */
[----:B------:R-:W-:Y:S05]  /*3be0*/  @P1 BRA `(.L_x_61) ;  /* 0xfffffffc00981947 */ /* 0x000fea000383ffff */
[----:B------:R-:W-:-:S04]  /*3bf0*/  SHF.L.U32 R0, R2, 0x1f, RZ ;  /* 0x0000001f02007819 */ /* 0x000fc800000006ff */
[----:B------:R-:W2:Y:S02]  /*3c00*/  SYNCS.PHASECHK.TRANS64 P0, [UR4+0x158], R0 ;  /* 0x00015800ff0075a7 */ /* 0x000ea40008001004 */
[----:B-12---:R-:W-:Y:S05]  /*3c10*/  @P0 EXIT ;  /* 0x000000000000094d */ /* 0x006fea0003800000 */
[----:B------:R-:W-:-:S07]  /*3c20*/  MOV R0, UR4 ;  /* 0x0000000400007c02 */ /* 0x000fce0008000f00 */
.L_x_62:
[----:B-1----:R-:W-:-:S04]  /*3c30*/  SHF.L.U32 R3, R2, 0x1f, RZ ;  /* 0x0000001f02037819 */ /* 0x002fc800000006ff */
[----:B------:R1:W2:Y:S03]  /*3c40*/  SYNCS.PHASECHK.TRANS64.TRYWAIT P0, [R0+URZ+0x158], R3 ;  /* 0x00015803000075a7 */ /* 0x0002a600080011ff */
[----:B--2---:R-:W-:Y:S05]  /*3c50*/  @!P0 NANOSLEEP.SYNCS 0x989680 ;  /* 0x009896800000895d */ /* 0x004fea0003900000 */
[----:B------:R-:W2:Y:S02]  /*3c60*/  @!P0 SYNCS.PHASECHK.TRANS64 P0, [R0+URZ+0x158], R3 ;  /* 0x00015803000085a7 */ /* 0x000ea400080010ff */
[----:B--2---:R-:W-:Y:S05]  /*3c70*/  @P0 EXIT ;  /* 0x000000000000094d */ /* 0x004fea0003800000 */
[----:B------:R-:W-:Y:S05]  /*3c80*/  BRA `(.L_x_62) ;  /* 0xfffffffc00e87947 */ /* 0x000fea000383ffff */
.L_x_58:
[----:B------:R-:W-:Y:S05]  /*3c90*/  BRA.U UP4, `(.L_x_63) ;  /* 0x0000001104a87547 */ /* 0x000fea000b800000 */
[----:B------:R-:W2:Y:S01]  /*3ca0*/  S2UR UR4, SR_CgaCtaId ;  /* 0x00000000000479c3 */ /* 0x000ea20000008800 */
[----:B------:R-:W-:Y:S01]  /*3cb0*/  UMOV UR5, 0x40 ;  /* 0x0000004000057882 */ /* 0x000fe20000000000 */
[----:B------:R-:W-:Y:S01]  /*3cc0*/  NOP ;  /* 0x0000000000007918 */ /* 0x000fe20000000000 */
[----:B------:R-:W-:Y:S01]  /*3cd0*/  UMOV UR6, 0x400 ;  /* 0x0000040000067882 */ /* 0x000fe20000000000 */
[----:B--2---:R-:W-:Y:S02]  /*3ce0*/  ULEA UR5, UR4, UR5, 0x18 ;  /* 0x0000000504057291 */ /* 0x004fe4000f8ec0ff */
[----:B------:R-:W-:-:S07]  /*3cf0*/  ULEA UR6, UR4, UR6, 0x18 ;  /* 0x0000000604067291 */ /* 0x000fce000f8ec0ff */
[----:B------:R-:W2:Y:S02]  /*3d00*/  LDS.U8 R3, [UR5+0x1c] ;  /* 0x00001c05ff037984 */ /* 0x000ea40008000000 */
[----:B--2---:R-:W-:-:S13]  /*3d10*/  ISETP.NE.AND P0, PT, R3, RZ, PT ;  /* 0x000000ff0300720c */ /* 0x004fda0003f05270 */
[----:B------:R-:W-:Y:S05]  /*3d20*/  @P0 BRA `(.L_x_64) ;  /* 0x0000000400080947 */ /* 0x000fea0003800000 */
[----:B------:R-:W-:Y:S02]  /*3d30*/  UISETP.NE.U32.AND UP1, UPT, UR38, 0x1, UPT ;  /* 0x000000012600788c */ /* 0x000fe4000bf25070 */
[----:B------:R-:W-:-:S07]  /*3d40*/  UIADD3 UR7, UPT, UPT, UR5, 0x8, URZ ;  /* 0x0000000805077890 */ /* 0x000fce000fffe0ff */
[----:B------:R-:W-:Y:S05]  /*3d50*/  BRA.U !UP1, `(.L_x_65) ;  /* 0x00000001099c7547 */ /* 0x000fea000b800000 */
[----:B------:R-:W-:Y:S01]  /*3d60*/  ELECT P0, URZ, PT ;  /* 0x0000000000ff782f */ /* 0x000fe20003800000 */
[----:B------:R-:W-:-:S12]  /*3d70*/  BSSY B0, `(.L_x_65) ;  /* 0x0000025000007945 */ /* 0x000fd80003800000 */
[----:B------:R-:W-:Y:S05]  /*3d80*/  @!P0 BRA `(.L_x_66) ;  /* 0x00000000008c8947 */ /* 0x000fea0003800000 */
[----:B------:R-:W-:-:S05]  /*3d90*/  UMOV UR4, 0x10 ;  /* 0x0000001000047882 */ /* 0x000fca0000000000 */
[----:B------:R-:W-:Y:S04]  /*3da0*/  DEPBAR.LE SB2, 0x36 ;  /* 0x0000ad800000791a */ /* 0x000fe80000000000 */
[----:B------:R-:W2:Y:S02]  /*3db0*/  UTCATOMSWS.2CTA.FIND_AND_SET.ALIGN UP0, UR4, UR4 ;  /* 0x00000004000475e3 */ /* 0x000ea40008200800 */
[----:B--2---:R-:W-:Y:S01]  /*3dc0*/  MOV R10, UR4 ;  /* 0x00000004000a7c02 */ /* 0x004fe20008000f00 */
[----:B------:R-:W-:Y:S06]  /*3dd0*/  BRA.U UP0, `(.L_x_67) ;  /* 0x0000000100187547 */ /* 0x000fec000b800000 */
.L_x_68:
[----:B------:R-:W-:Y:S05]  /*3de0*/  NANOSLEEP 0x64 ;  /* 0x000000640000795d */ /* 0x000fea0003800000 */
[----:B------:R-:W-:-:S05]  /*3df0*/  UMOV UR4, 0x10 ;  /* 0x0000001000047882 */ /* 0x000fca0000000000 */
[----:B------:R-:W-:Y:S04]  /*3e00*/  DEPBAR.LE SB2, 0x36 ;  /* 0x0000ad800000791a */ /* 0x000fe80000000000 */
[----:B------:R-:W2:Y:S02]  /*3e10*/  UTCATOMSWS.2CTA.FIND_AND_SET.ALIGN UP0, UR4, UR4 ;  /* 0x00000004000475e3 */ /* 0x000ea40008200800 */
[----:B--2---:R-:W-:Y:S01]  /*3e20*/  MOV R10, UR4 ;  /* 0x00000004000a7c02 */ /* 0x004fe20008000f00 */
[----:B------:R-:W-:Y:S05]  /*3e30*/  BRA.U !UP0, `(.L_x_68) ;  /* 0xfffffffd08e87547 */ /* 0x000fea000b83ffff */
.L_x_67:
[----:B------:R-:W2:Y:S01]  /*3e40*/  LDS R6, [UR5+0x10] ;  /* 0x00001005ff067984 */ /* 0x000ea20008000800 */
[----:B------:R-:W-:Y:S01]  /*3e50*/  IMAD.U32 R3, RZ, RZ, UR6 ;  /* 0x00000006ff037e24 */ /* 0x000fe2000f8e00ff */
[----:B------:R-:W-:-:S03]  /*3e60*/  MOV R4, UR37 ;  /* 0x0000002500047c02 */ /* 0x000fc60008000f00 */
[----:B------:R-:W-:Y:S01]  /*3e70*/  VIADD R3, R3, 0x1a0 ;  /* 0x000001a003037836 */ /* 0x000fe20000000000 */
[----:B--2---:R-:W-:-:S04]  /*3e80*/  SHF.L.U32 R6, R6, 0x1f, RZ ;  /* 0x0000001f06067819 */ /* 0x004fc800000006ff */
[----:B------:R-:W2:Y:S02]  /*3e90*/  SYNCS.PHASECHK.TRANS64.TRYWAIT P0, [UR5+0x8], R6 ;  /* 0x00000806ff0075a7 */ /* 0x000ea40008001105 */
[----:B--2---:R-:W-:Y:S05]  /*3ea0*/  @P0 BRA `(.L_x_69) ;  /* 0x0000000000080947 */ /* 0x004fea0003800000 */
[----:B------:R-:W2:Y:S02]  /*3eb0*/  SYNCS.PHASECHK.TRANS64.TRYWAIT P0, [UR5+0x8], R6 ;  /* 0x00000806ff0075a7 */ /* 0x000ea40008001105 */
[----:B--2---:R-:W-:Y:S05]  /*3ec0*/  @!P0 BRA `(.L_x_70) ;  /* 0x0000005400188947 */ /* 0x004fea0003800000 */
.L_x_69:
[----:B------:R-:W-:Y:S01]  /*3ed0*/  PRMT R4, R4, 0x654, R3 ;  /* 0x0000065404047816 */ /* 0x000fe20000000003 */
[----:B------:R-:W-:Y:S01]  /*3ee0*/  HFMA2 R3, -RZ, RZ, 0, 5.9604644775390625e-08 ;  /* 0x00000001ff037431 */ /* 0x000fe200000001ff */
[----:B------:R-:W-:Y:S01]  /*3ef0*/  UPRMT UR4, UR37, 0x654, UR7 ;  /* 0x0000065425047896 */ /* 0x000fe20008000007 */
[----:B------:R-:W-:Y:S02]  /*3f00*/  IMAD.MOV.U32 R8, RZ, RZ, 0xffff ;  /* 0x0000ffffff087424 */ /* 0x000fe400078e00ff */
[----:B--2---:R-:W-:Y:S02]  /*3f10*/  IMAD.MOV.U32 R6, RZ, RZ, 0x4 ;  /* 0x00000004ff067424 */ /* 0x004fe400078e00ff */
[----:B------:R-:W-:Y:S01]  /*3f20*/  IMAD.SHL.U32 R9, R10, 0x20, RZ ;  /* 0x000000200a097824 */ /* 0x000fe200078e00ff */
[----:B------:R-:W-:Y:S02]  /*3f30*/  MOV R5, UR4 ;  /* 0x0000000400057c02 */ /* 0x000fe40008000f00 */
[-C--:B------:R-:W-:Y:S01]  /*3f40*/  SHF.L.U32 R8, R8, R10.reuse, RZ ;  /* 0x0000000a08087219 */ /* 0x080fe200000006ff */
[----:B------:R2:W-:Y:S01]  /*3f50*/  SYNCS.ARRIVE.TRANS64.RED RZ, [UR4], R6 ;  /* 0x00000006ffff79a7 */ /* 0x0005e20008000404 */
[----:B------:R-:W-:Y:S01]  /*3f60*/  SHF.L.U32 R7, R3, R10, RZ ;  /* 0x0000000a03077219 */ /* 0x000fe200000006ff */
[----:B------:R2:W-:Y:S04]  /*3f70*/  STS [UR6+0x1a0], R9 ;  /* 0x0001a009ff007988 */ /* 0x0005e80008000806 */
[----:B------:R2:W-:Y:S04]  /*3f80*/  STAS [R4.64], R10 ;  /* 0x0000000a04007dbd */ /* 0x0005e8000c0008ff */
[----:B------:R2:W-:Y:S04]  /*3f90*/  ATOMS.OR RZ, [UR5+0x14], R8 ;  /* 0x00001408ffff798c */ /* 0x0005e8000b000005 */
[----:B------:R2:W-:Y:S04]  /*3fa0*/  ATOMS.OR RZ, [UR5+0x18], R7 ;  /* 0x00001807ffff798c */ /* 0x0005e8000b000005 */
[----:B------:R2:W-:Y:S02]  /*3fb0*/  ATOMS.XOR RZ, [UR5+0x10], R3 ;  /* 0x00001003ffff798c */ /* 0x0005e4000b800005 */
.L_x_66:
[----:B-1----:R-:W-:Y:S05]  /*3fc0*/  BSYNC B0 ;  /* 0x0000000000007941 */ /* 0x002fea0003800000 */
.L_x_65:
[----:B------:R-:W-:Y:S05]  /*3fd0*/  BRA.U UP1, `(.L_x_71) ;  /* 0x00000001016c7547 */ /* 0x000fea000b800000 */
[----:B------:R-:W-:-:S03]  /*3fe0*/  UMOV UR4, 0xffffffff ;  /* 0xffffffff00047882 */ /* 0x000fc60000000000 */
[----:B------:R-:W-:Y:S05]  /*3ff0*/  BRA.DIV UR4, `(.L_x_72) ;  /* 0x0000005204e47947 */ /* 0x000fea000b800000 */
[----:B------:R-:W-:-:S13]  /*4000*/  ELECT P6, URZ, PT ;  /* 0x0000000000ff782f */ /* 0x000fda00038c0000 */
.L_x_182:
[----:B------:R-:W-:Y:S05]  /*4010*/  @!P6 BRA `(.L_x_71) ;  /* 0x00000000005ce947 */ /* 0x000fea0003800000 */
[----:B--2---:R-:W2:Y:S02]  /*4020*/  LDS R4, [UR5+0x10] ;  /* 0x00001005ff047984 */ /* 0x004ea40008000800 */
[----:B--2---:R-:W-:-:S04]  /*4030*/  SHF.L.U32 R4, R4, 0x1f, RZ ;  /* 0x0000001f04047819 */ /* 0x004fc800000006ff */
[----:B------:R-:W2:Y:S02]  /*4040*/  SYNCS.PHASECHK.TRANS64.TRYWAIT P0, [UR5+0x8], R4 ;  /* 0x00000804ff0075a7 */ /* 0x000ea40008001105 */
[----:B--2---:R-:W-:Y:S05]  /*4050*/  @P0 BRA `(.L_x_73) ;  /* 0x0000000000080947 */ /* 0x004fea0003800000 */
[----:B------:R-:W2:Y:S02]  /*4060*/  SYNCS.PHASECHK.TRANS64.TRYWAIT P0, [UR5+0x8], R4 ;  /* 0x00000804ff0075a7 */ /* 0x000ea40008001105 */
[----:B--2---:R-:W-:Y:S05]  /*4070*/  @!P0 BRA `(.L_x_74) ;  /* 0x0000005000e48947 */ /* 0x004fea0003800000 */
.L_x_73:
[----:B------:R-:W3:Y:S01]  /*4080*/  LDS R6, [UR6+0x1a0] ;  /* 0x0001a006ff067984 */ /* 0x000ee20008000800 */
[----:B--2---:R-:W-:Y:S02]  /*4090*/  HFMA2 R3, -RZ, RZ, 0, 5.9604644775390625e-08 ;  /* 0x00000001ff037431 */ /* 0x004fe400000001ff */
[----:B------:R-:W-:Y:S01]  /*40a0*/  IMAD.MOV.U32 R4, RZ, RZ, 0xffff ;  /* 0x0000ffffff047424 */ /* 0x000fe200078e00ff */
[----:B------:R-:W-:Y:S01]  /*40b0*/  UPRMT UR4, UR37, 0x654, UR7 ;  /* 0x0000065425047896 */ /* 0x000fe20008000007 */
[----:B---3--:R-:W-:-:S03]  /*40c0*/  IMAD.SHL.U32 R5, R6, 0x20, RZ ;  /* 0x0000002006057824 */ /* 0x008fc600078e00ff */
[-C--:B------:R-:W-:Y:S02]  /*40d0*/  SHF.L.U32 R4, R4, R6.reuse, RZ ;  /* 0x0000000604047219 */ /* 0x080fe400000006ff */
[----:B------:R-:W-:Y:S01]  /*40e0*/  SHF.L.U32 R6, R3, R6, RZ ;  /* 0x0000000603067219 */ /* 0x000fe200000006ff */
[----:B------:R3:W-:Y:S04]  /*40f0*/  STS [UR6+0x1a0], R5 ;  /* 0x0001a005ff007988 */ /* 0x0007e80008000806 */
[----:B------:R3:W-:Y:S04]  /*4100*/  ATOMS.OR RZ, [UR5+0x14], R4 ;  /* 0x00001404ffff798c */ /* 0x0007e8000b000005 */
[----:B------:R3:W-:Y:S01]  /*4110*/  ATOMS.OR RZ, [UR5+0x18], R6 ;  /* 0x00001806ffff798c */ /* 0x0007e2000b000005 */
[----:B------:R-:W-:Y:S03]  /*4120*/  SYNCS.ARRIVE.TRANS64.RED.A1T0 RZ, [UR4], RZ ;  /* 0x000000ffffff79a7 */ /* 0x000fe60008100404 */
[----:B------:R3:W-:Y:S01]  /*4130*/  ATOMS.XOR RZ, [UR5+0x10], R3 ;  /* 0x00001003ffff798c */ /* 0x0007e2000b800005 */
[----:B------:R-:W-:Y:S05]  /*4140*/  BRA `(.L_x_71) ;  /* 0x0000000000107947 */ /* 0x000fea0003800000 */
.L_x_64:
[----:B------:R-:W-:Y:S02]  /*4150*/  MOV R3, 0xffffffff ;  /* 0xffffffff00037802 */ /* 0x000fe40000000f00 */
[----:B------:R-:W-:-:S03]  /*4160*/  MOV R4, 0x4190 ;  /* 0x0000419000047802 */ /* 0x000fc60000000f00 */
[----:B------:R2:W-:Y:S04]  /*4170*/  STS [UR6+0x1a0], R3 ;  /* 0x0001a003ff007988 */ /* 0x0005e80008000806 */
[----:B-12--5:R-:W-:Y:S05]  /*4180*/  CALL.REL.NOINC `($__internal_1_$__cuda_sm10x_tcgen05_guardrail_trap_phase_invalid_during_alloc) ;  /* 0x0000005800207944 */ /* 0x026fea0003c00000 */
.L_x_71:
[----:B------:R-:W-:Y:S05]  /*4190*/  WARPSYNC.ALL ;  /* 0x0000000000007948 */ /* 0x000fea0003800000 */
[----:B------:R-:W4:Y:S01]  /*41a0*/  S2UR UR20, SR_CgaCtaId ;  /* 0x00000000001479c3 */ /* 0x000f220000008800 */
[----:B------:R-:W-:Y:S01]  /*41b0*/  UMOV UR4, 0x400 ;  /* 0x0000040000047882 */ /* 0x000fe20000000000 */
[----:B------:R-:W-:-:S06]  /*41c0*/  NOP ;  /* 0x0000000000007918 */ /* 0x000fcc0000000000 */
[----:B------:R-:W-:Y:S06]  /*41d0*/  BAR.ARV 0x6, 0xa0 ;  /* 0x0182800000007b1d */ /* 0x000fec0000002000 */
[----:B------:R-:W1:Y:S01]  /*41e0*/  LDCU.64 UR6, c[0x0][0x388] ;  /* 0x00007100ff0677ac */ /* 0x000e620008000a00 */
[----:B------:R-:W-:Y:S01]  /*41f0*/  LOP3.LUT R2, R2, 0xffff, RZ, 0xc0, !PT ;  /* 0x0000ffff02027812 */ /* 0x000fe200078ec0ff */
[----:B--2---:R-:W-:Y:S01]  /*4200*/  IMAD.MOV.U32 R8, RZ, RZ, 0x1 ;  /* 0x00000001ff087424 */ /* 0x004fe200078e00ff */
[----:B------:R-:W-:Y:S01]  /*4210*/  LOP3.LUT R0, R0, 0xffff, RZ, 0xc0, !PT ;  /* 0x0000ffff00007812 */ /* 0x000fe200078ec0ff */
[----:B------:R-:W2:Y:S01]  /*4220*/  LDCU.64 UR8, c[0x0][0x390] ;  /* 0x00007200ff0877ac */ /* 0x000ea20008000a00 */
[----:B------:R-:W-:Y:S01]  /*4230*/  R2UR UR21, R2 ;  /* 0x00000000021572ca */ /* 0x000fe200000e0000 */
[----:B------:R-:W-:Y:S01]  /*4240*/  IMAD.MOV.U32 R2, RZ, RZ, RZ ;  /* 0x000000ffff027224 */ /* 0x000fe200078e00ff */
[----:B------:R-:W-:Y:S01]  /*4250*/  R2UR UR35, R0 ;  /* 0x00000000002372ca */ /* 0x000fe200000e0000 */
[----:B------:R-:W-:Y:S01]  /*4260*/  IMAD.MOV.U32 R0, RZ, RZ, RZ ;  /* 0x000000ffff007224 */ /* 0x000fe200078e00ff */
[----:B------:R-:W-:Y:S01]  /*4270*/  UMOV UR24, URZ ;  /* 0x000000ff00187c82 */ /* 0x000fe20008000000 */
[----:B----4-:R-:W-:Y:S01]  /*4280*/  ULEA UR20, UR20, UR4, 0x18 ;  /* 0x0000000414147291 */ /* 0x010fe2000f8ec0ff */
[----:B------:R-:W-:Y:S01]  /*4290*/  UMOV UR19, URZ ;  /* 0x000000ff00137c82 */ /* 0x000fe20008000000 */
[----:B------:R-:W-:-:S02]  /*42a0*/  UISETP.NE.AND UP3, UPT, UR38, URZ, UPT ;  /* 0x000000ff2600728c */ /* 0x000fc4000bf65270 */
[----:B------:R-:W-:Y:S01]  /*42b0*/  UIADD3 UR34, UPT, UPT, UR20, 0x158, URZ ;  /* 0x0000015814227890 */ /* 0x000fe2000fffe0ff */
[----:B------:R-:W-:Y:S01]  /*42c0*/  UMOV UR32, 0x0 ;  /* 0x0000000000207882 */ /* 0x000fe20000000000 */
[----:B-1----:R-:W-:-:S03]  /*42d0*/  UIADD3 UR4, UPT, UPT, UR6, 0x3f, URZ ;  /* 0x0000003f06047890 */ /* 0x002fc6000fffe0ff */
[----:B---3--:R-:W1:Y:S01]  /*42e0*/  LDS R3, [UR20+0x1a0] ;  /* 0x0001a014ff037984 */ /* 0x008e620008000800 */
[----:B------:R-:W-:Y:S01]  /*42f0*/  UMOV UR33, 0x8100010 ;  /* 0x0810001000217882 */ /* 0x000fe20000000000 */
[----:B------:R-:W-:Y:S02]  /*4300*/  UPRMT UR34, URZ, 0x654, UR34 ;  /* 0x00000654ff227896 */ /* 0x000fe40008000022 */
[----:B------:R-:W-:Y:S01]  /*4310*/  USHF.R.S32.HI UR5, URZ, 0x1f, UR4 ;  /* 0x0000001fff057899 */ /* 0x000fe20008011404 */
[----:B------:R-:W-:Y:S01]  /*4320*/  UMOV UR30, 0x0 ;  /* 0x00000000001e7882 */ /* 0x000fe20000000000 */
[----:B------:R-:W-:Y:S02]  /*4330*/  UMOV UR31, 0x8100010 ;  /* 0x08100010001f7882 */ /* 0x000fe40000000000 */
[----:B------:R-:W-:Y:S02]  /*4340*/  ULEA.HI UR4, UR5, UR4, URZ, 0x6 ;  /* 0x0000000405047291 */ /* 0x000fe4000f8f30ff */
[----:B------:R-:W-:-:S02]  /*4350*/  UIADD3 UR5, UPT, UPT, UR20, 0x3300, URZ ;  /* 0x0000330014057890 */ /* 0x000fc4000fffe0ff */
[----:B------:R-:W-:Y:S02]  /*4360*/  USHF.R.S32.HI UR4, URZ, 0x6, UR4 ;  /* 0x00000006ff047899 */ /* 0x000fe40008011404 */
[----:B------:R-:W-:Y:S02]  /*4370*/  USHF.R.U32.HI UR5, URZ, 0x4, UR5 ;  /* 0x00000004ff057899 */ /* 0x000fe40008011605 */
[----:B------:R-:W-:Y:S02]  /*4380*/  UIMAD UR4, UR4, UR7, URZ ;  /* 0x00000007040472a4 */ /* 0x000fe4000f8e02ff */
[----:B------:R-:W-:Y:S02]  /*4390*/  ULOP3.LUT UR5, UR5, 0x3fff, URZ, 0xc0, !UPT ;  /* 0x00003fff05057892 */ /* 0x000fe4000f8ec0ff */
[----:B--2---:R-:W-:Y:S02]  /*43a0*/  UIMAD UR4, UR4, UR8, URZ ;  /* 0x00000008040472a4 */ /* 0x004fe4000f8e02ff */
[----:B------:R-:W-:-:S02]  /*43b0*/  ULOP3.LUT UR22, UR5, 0x10000, URZ, 0xfc, !UPT ;  /* 0x0001000005167892 */ /* 0x000fc4000f8efcff */
[----:B------:R-:W-:Y:S02]  /*43c0*/  UIMAD UR9, UR4, UR9, URZ ;  /* 0x00000009040972a4 */ /* 0x000fe4000f8e02ff */
[----:B------:R-:W-:Y:S02]  /*43d0*/  UIADD3 UR4, UPT, UPT, UR20, 0x25300, URZ ;  /* 0x0002530014047890 */ /* 0x000fe4000fffe0ff */
[----:B------:R-:W-:Y:S02]  /*43e0*/  UIADD3 UR36, UPT, UPT, UR9, -0x1, URZ ;  /* 0xffffffff09247890 */ /* 0x000fe4000fffe0ff */
[----:B------:R-:W-:Y:S02]  /*43f0*/  USHF.R.U32.HI UR4, URZ, 0x4, UR4 ;  /* 0x00000004ff047899 */ /* 0x000fe40008011604 */
[----:B------:R-:W-:Y:S02]  /*4400*/  UISETP.GE.AND UP4, UPT, UR9, 0x1, UPT ;  /* 0x000000010900788c */ /* 0x000fe4000bf86270 */
[----:B------:R-:W-:Y:S01]  /*4410*/  ULOP3.LUT UR4, UR4, 0x3fff, URZ, 0xc0, !UPT ;  /* 0x00003fff04047892 */ /* 0x000fe2000f8ec0ff */
[----:B------:R-:W-:Y:S01]  /*4420*/  UMOV UR28, 0x0 ;  /* 0x00000000001c7882 */ /* 0x000fe20000000000 */
[----:B------:R-:W-:-:S02]  /*4430*/  UMOV UR29, 0x8100010 ;  /* 0x08100010001d7882 */ /* 0x000fc40000000000 */
[----:B------:R-:W-:Y:S01]  /*4440*/  ULOP3.LUT UR23, UR4, 0x10000, URZ, 0xfc, !UPT ;  /* 0x0001000004177892 */ /* 0x000fe2000f8efcff */
[C---:B-1----:R-:W-:Y:S01]  /*4450*/  VIADD R5, R3.reuse, 0x20 ;  /* 0x0000002003057836 */ /* 0x042fe20000000000 */
[----:B------:R-:W-:Y:S01]  /*4460*/  LOP3.LUT R4, R3, 0xffff, RZ, 0xc0, !PT ;  /* 0x0000ffff03047812 */ /* 0x000fe200078ec0ff */
[----:B------:R-:W-:Y:S01]  /*4470*/  UMOV UR26, 0x0 ;  /* 0x00000000001a7882 */ /* 0x000fe20000000000 */
[----:B------:R-:W-:Y:S02]  /*4480*/  UMOV UR27, 0x8100010 ;  /* 0x08100010001b7882 */ /* 0x000fe40000000000 */
[----:B------:R-:W-:-:S05]  /*4490*/  LOP3.LUT R5, R5, 0xffff, RZ, 0xc0, !PT ;  /* 0x0000ffff05057812 */ /* 0x000fca00078ec0ff */
[----:B------:R1:W-:Y:S02]  /*44a0*/  STL.64 [R1], R4 ;  /* 0x0000000401007387 */ /* 0x0003e40000100a00 */
.L_x_83:
[----:B-1----:R-:W-:-:S04]  /*44b0*/  SHF.L.U32 R5, R2, 0x1f, RZ ;  /* 0x0000001f02057819 */ /* 0x002fc800000006ff */
[----:B------:R-:W1:Y:S02]  /*44c0*/  SYNCS.PHASECHK.TRANS64.TRYWAIT P0, [UR20+0x150], R5 ;  /* 0x00015005ff0075a7 */ /* 0x000e640008001114 */
[----:B-1-34-:R-:W-:Y:S05]  /*44d0*/  @!P0 BRA `(.L_x_75) ;  /* 0x0000004c00e48947 */ /* 0x01afea0003800000 */
.L_x_184:
[----:B-1----:R-:W1:Y:S01]  /*44e0*/  LDS.128 R4, [UR20+0x190] ;  /* 0x00019014ff047984 */ /* 0x002e620008000c00 */
[----:B------:R-:W-:Y:S01]  /*44f0*/  ULEA UR25, UR24, UR20, 0x3 ;  /* 0x0000001418197291 */ /* 0x000fe2000f8e18ff */
[----:B------:R-:W-:Y:S01]  /*4500*/  @!PT LDS RZ, [RZ] ;  /* 0x00000000fffff984 */ /* 0x000fe20000000800 */
[----:B------:R-:W-:Y:S01]  /*4510*/  @!PT LDS RZ, [RZ] ;  /* 0x00000000fffff984 */ /* 0x000fe20000000800 */
[----:B------:R-:W-:Y:S01]  /*4520*/  @!PT LDS RZ, [RZ] ;  /* 0x00000000fffff984 */ /* 0x000fe20000000800 */
[----:B------:R-:W-:Y:S01]  /*4530*/  @!PT LDS RZ, [RZ] ;  /* 0x00000000fffff984 */ /* 0x000fe20000000800 */
[----:B------:R2:W-:Y:S06]  /*4540*/  MEMBAR.ALL.CTA ;  /* 0x0000000000007992 */ /* 0x0005ec0000008000 */
[----:B--2---:R-:W2:Y:S02]  /*4550*/  FENCE.VIEW.ASYNC.S ;  /* 0x00000000000073c6 */ /* 0x004ea40000000000 */
[----:B--2---:R-:W-:Y:S01]  /*4560*/  SYNCS.ARRIVE.TRANS64.RED.A1T0 RZ, [UR34], RZ ;  /* 0x000000ffffff79a7 */ /* 0x004fe20008100422 */
[----:B-1----:R-:W-:Y:S01]  /*4570*/  LOP3.LUT P3, RZ, R6, 0x1, RZ, 0xc0, !PT ;  /* 0x0000000106ff7812 */ /* 0x002fe2000786c0ff */
[----:B------:R-:W-:-:S12]  /*4580*/  BRA.U UP3, `(.L_x_76) ;  /* 0x00000001030c7547 */ /* 0x000fd8000b800000 */
[----:B------:R-:W-:-:S04]  /*4590*/  SHF.L.U32 R5, R8, 0x1f, RZ ;  /* 0x0000001f08057819 */ /* 0x000fc800000006ff */
[----:B------:R-:W1:Y:S02]  /*45a0*/  SYNCS.PHASECHK.TRANS64.TRYWAIT P0, [UR25+0x170], R5 ;  /* 0x00017005ff0075a7 */ /* 0x000e640008001119 */
[----:B-1----:R-:W-:Y:S05]  /*45b0*/  @!P0 BRA `(.L_x_77) ;  /* 0x0000004c00c48947 */ /* 0x002fea0003800000 */
.L_x_76:
[----:B------:R-:W-:Y:S05]  /*45c0*/  BRA.U UP3, `(.L_x_78) ;  /* 0x0000000503047547 */ /* 0x000fea000b800000 */
[----:B------:R-:W-:Y:S05]  /*45d0*/  BRA.U !UP4, `(.L_x_79) ;  /* 0x000000010cf47547 */ /* 0x000fea000b800000 */
[----:B------:R-:W-:Y:S01]  /*45e0*/  ULEA UR4, UR24, UR43, 0x2 ;  /* 0x0000002b18047291 */ /* 0x000fe2000f8e10ff */
[----:B-1----:R-:W-:-:S08]  /*45f0*/  SHF.L.U32 R4, R0, 0x1f, RZ ;  /* 0x0000001f00047819 */ /* 0x002fd000000006ff */
[----:B------:R-:W5:Y:S01]  /*4600*/  LDL R5, [UR4] ;  /* 0x00000004ff057983 */ /* 0x000f620008100800 */
[----:B------:R-:W-:Y:S02]  /*4610*/  ULEA UR4, UR19, UR20, 0x3 ;  /* 0x0000001413047291 */ /* 0x000fe4000f8e18ff */
[----:B------:R-:W-:Y:S01]  /*4620*/  UPLOP3.LUT UP2, UPT, UPT, UPT, UPT, 0x40, 0x4 ;  /* 0x000000000004789c */ /* 0x000fe20003f4e870 */
[----:B------:R-:W-:-:S06]  /*4630*/  UMOV UR17, UR36 ;  /* 0x0000002400117c82 */ /* 0x000fcc0008000000 */
[----:B------:R1:W2:Y:S01]  /*4640*/  SYNCS.PHASECHK.TRANS64.TRYWAIT P2, [UR4], R4 ;  /* 0x00000004ff0075a7 */ /* 0x0002a20008041104 */
[----:B------:R-:W-:-:S05]  /*4650*/  UMOV UR4, UR19 ;  /* 0x0000001300047c82 */ /* 0x000fca0008000000 */
.L_x_82:
[----:B------:R-:W-:Y:S01]  /*4660*/  ULEA UR18, UR4, UR20, 0x3 ;  /* 0x0000001404127291 */ /* 0x000fe2000f8e18ff */
[----:B--234-:R-:W-:Y:S11]  /*4670*/  @P2 BRA `(.L_x_80) ;  /* 0x00000000000c2947 */ /* 0x01cff60003800000 */
[----:B------:R-:W-:Y:S04]  /*4680*/  SHF.L.U32 R6, R0, 0x1f, RZ ;  /* 0x0000001f00067819 */ /* 0x000fe800000006ff */
[----:B------:R-:W2:Y:S02]  /*4690*/  SYNCS.PHASECHK.TRANS64.TRYWAIT P0, [UR18], R6 ;  /* 0x00000006ff0075a7 */ /* 0x000ea40008001112 */
[----:B--2---:R-:W-:Y:S05]  /*46a0*/  @!P0 BRA `(.L_x_81) ;  /* 0x0000004c00a08947 */ /* 0x004fea0003800000 */
.L_x_80:
[----:B------:R-:W-:Y:S01]  /*46b0*/  UISETP.NE.AND UP0, UPT, UR17, URZ, UPT ;  /* 0x000000ff1100728c */ /* 0x000fe2000bf05270 */
[----:B------:R-:W-:Y:S01]  /*46c0*/  PLOP3.LUT P2, PT, PT, PT, PT, 0x80, 0x8 ;  /* 0x000000000008781c */ /* 0x000fe20003f4f070 */
[----:B------:R-:W-:Y:S02]  /*46d0*/  UIADD3 UR5, UPT, UPT, UR4, 0x1, URZ ;  /* 0x0000000104057890 */ /* 0x000fe4000fffe0ff */
[----:B------:R-:W-:Y:S02]  /*46e0*/  ULEA UR10, UR4, UR23, 0x8 ;  /* 0x00000017040a7291 */ /* 0x000fe4000f8e40ff */
[----:B------:R-:W-:Y:S01]  /*46f0*/  UISETP.NE.AND UP1, UPT, UR5, 0x11, UPT ;  /* 0x000000110500788c */ /* 0x000fe2000bf25270 */
[----:B------:R-:W-:Y:S01]  /*4700*/  PLOP3.LUT P0, PT, PT, PT, UP0, 0x80, 0x8 ;  /* 0x000000000008781c */ /* 0x000fe20003f0f008 */
[----:B------:R-:W-:Y:S02]  /*4710*/  ULEA UR14, UR4, UR22, 0x9 ;  /* 0x00000016040e7291 */ /* 0x000fe4000f8e48ff */
[----:B------:R-:W-:Y:S02]  /*4720*/  USEL UR6, URZ, 0x1, UP1 ;  /* 0x00000001ff067887 */ /* 0x000fe40008800000 */
[----:B------:R-:W-:Y:S01]  /*4730*/  USEL UR19, UR5, URZ, UP1 ;  /* 0x000000ff05137287 */ /* 0x000fe20008800000 */
[----:B------:R-:W-:Y:S11]  /*4740*/  ELECT P1, URZ, PT ;  /* 0x0000000000ff782f */ /* 0x000ff60003820000 */
[----:B------:R-:W-:Y:S02]  /*4750*/  @!UPT UIADD3 URZ, UPT, UPT, URZ, URZ, URZ ;  /* 0x000000fffffff290 */ /* 0x000fe4000fffe0ff */
[C---:B-----5:R-:W-:Y:S01]  /*4760*/  @P1 R2UR.BROADCAST UR4, R5.reuse ;  /* 0x00000000050412ca */ /* 0x060fe200008e0000 */
[----:B------:R-:W-:Y:S01]  /*4770*/  @UP0 ULEA UR5, UR19, UR20, 0x3 ;  /* 0x0000001413050291 */ /* 0x000fe2000f8e18ff */
[----:B------:R-:W-:Y:S01]  /*4780*/  LOP3.LUT R0, R0, UR6, RZ, 0x3c, !PT ;  /* 0x0000000600007c12 */ /* 0x000fe2000f8e3cff */
[----:B------:R-:W-:Y:S02]  /*4790*/  UIADD3 UR8, UPT, UPT, UR10, 0x2, URZ ;  /* 0x000000020a087890 */ /* 0x000fe4000fffe0ff */
[----:B------:R-:W-:Y:S01]  /*47a0*/  UIADD3 UR6, UPT, UPT, UR14, 0x2, URZ ;  /* 0x000000020e067890 */ /* 0x000fe2000fffe0ff */
[----:B-1----:R-:W-:Y:S01]  /*47b0*/  @P0 SHF.L.U32 R4, R0, 0x1f, RZ ;  /* 0x0000001f00040819 */ /* 0x002fe200000006ff */
[----:B------:R-:W-:Y:S01]  /*47c0*/  UIADD3 UR12, UPT, UPT, UR10, 0x4, URZ ;  /* 0x000000040a0c7890 */ /* 0x000fe2000fffe0ff */
[----:B------:R-:W-:Y:S02]  /*47d0*/  UMOV UR11, 0x40004040 ;  /* 0x40004040000b7882 */ /* 0x000fe40000000000 */
[----:B------:R3:W4:Y:S01]  /*47e0*/  @P0 SYNCS.PHASECHK.TRANS64.TRYWAIT P2, [UR5], R4 ;  /* 0x00000004ff0005a7 */ /* 0x0007220008041105 */
[----:B------:R-:W-:Y:S11]  /*47f0*/  ELECT P0, URZ, PT ;  /* 0x0000000000ff782f */ /* 0x000ff60003800000 */
[----:B------:R-:W-:Y:S02]  /*4800*/  @!UPT UIADD3 URZ, UPT, UPT, URZ, URZ, URZ ;  /* 0x000000fffffff290 */ /* 0x000fe4000fffe0ff */
[C---:B------:R-:W-:Y:S02]  /*4810*/  @P0 R2UR.BROADCAST UR16, R5.reuse ;  /* 0x00000000051002ca */ /* 0x040fe400008e0000 */
[----:B------:R-:W-:Y:S01]  /*4820*/  ELECT P0, URZ, PT ;  /* 0x0000000000ff782f */ /* 0x000fe20003800000 */
[----:B------:R-:W-:Y:S01]  /*4830*/  UMOV UR15, 0x40004040 ;  /* 0x40004040000f7882 */ /* 0x000fe20000000000 */
[----:B------:R-:W-:Y:S01]  /*4840*/  UMOV UR9, 0x40004040 ;  /* 0x4000404000097882 */ /* 0x000fe20000000000 */
[----:B------:R1:W-:Y:S01]  /*4850*/  UTCHMMA.2CTA gdesc[UR14], gdesc[UR10], tmem[UR4], tmem[UR32], idesc[UR33], UP2 ;  /* 0x00ff200a0e0075ea */ /* 0x0003e20009200004 */
[----:B------:R-:W-:Y:S01]  /*4860*/  UPLOP3.LUT UP2, UPT, UPT, UPT, UPT, 0x80, 0x8 ;  /* 0x000000000008789c */ /* 0x000fe20003f4f070 */
[----:B------:R-:W-:Y:S01]  /*4870*/  UMOV UR7, 0x40004040 ;  /* 0x4000404000077882 */ /* 0x000fe20000000000 */
[----:B------:R-:W-:Y:S01]  /*4880*/  UMOV UR13, 0x40004040 ;  /* 0x40004040000d7882 */ /* 0x000fe20000000000 */
[----:B------:R-:W-:Y:S04]  /*4890*/  UMOV UR5, 0x40004040 ;  /* 0x4000404000057882 */ /* 0x000fe80000000000 */
[----:B------:R2:W-:Y:S01]  /*48a0*/  UTCHMMA.2CTA gdesc[UR6], gdesc[UR8], tmem[UR16], tmem[UR30], idesc[UR31], UPT ;  /* 0x00ff1e08060075ea */ /* 0x0005e2000ba00010 */
[----:B-1----:R-:W-:Y:S01]  /*48b0*/  UIADD3 UR4, UPT, UPT, UR14, 0x4, URZ ;  /* 0x000000040e047890 */ /* 0x002fe2000fffe0ff */
[C---:B------:R-:W-:Y:S02]  /*48c0*/  @P0 R2UR.BROADCAST UR15, R5.reuse ;  /* 0x00000000050f02ca */ /* 0x040fe400008e0000 */
[----:B------:R-:W-:Y:S01]  /*48d0*/  ELECT P0, URZ, PT ;  /* 0x0000000000ff782f */ /* 0x000fe20003800000 */
[----:B------:R-:W-:Y:S02]  /*48e0*/  UIADD3 UR10, UPT, UPT, UR10, 0x6, URZ ;  /* 0x000000060a0a7890 */ /* 0x000fe4000fffe0ff */
[----:B--2---:R-:W-:Y:S10]  /*48f0*/  UIADD3 UR6, UPT, UPT, UR14, 0x6, URZ ;  /* 0x000000060e067890 */ /* 0x004ff4000fffe0ff */
[----:B------:R-:W-:Y:S01]  /*4900*/  @P0 R2UR.BROADCAST UR9, R5 ;  /* 0x00000000050902ca */ /* 0x000fe200008e0000 */
[----:B------:R-:W-:Y:S01]  /*4910*/  UIADD3 UR8, UPT, UPT, UR18, 0x88, URZ ;  /* 0x0000008812087890 */ /* 0x000fe2000fffe0ff */
[----:B------:R1:W-:Y:S11]  /*4920*/  UTCHMMA.2CTA gdesc[UR4], gdesc[UR12], tmem[UR15], tmem[UR28], idesc[UR29], UPT ;  /* 0x00ff1c0c040075ea */ /* 0x0003f6000ba0000f */
[----:B------:R3:W-:Y:S01]  /*4930*/  UTCHMMA.2CTA gdesc[UR6], gdesc[UR10], tmem[UR9], tmem[UR26], idesc[UR27], UPT ;  /* 0x00ff1a0a060075ea */ /* 0x0007e2000ba00009 */
[----:B------:R3:W-:Y:S01]  /*4940*/  UTCBAR.2CTA.MULTICAST [UR8], URZ, UR21 ;  /* 0x000000ff080073e9 */ /* 0x0007e20008200815 */
[----:B-1----:R-:W-:Y:S02]  /*4950*/  UIADD3 UR4, UPT, UPT, UR17, 0x1, URZ ;  /* 0x0000000111047890 */ /* 0x002fe4000fffe0ff */
[----:B------:R-:W-:Y:S02]  /*4960*/  UIADD3 UR5, UPT, UPT, UR17, -0x1, URZ ;  /* 0xffffffff11057890 */ /* 0x000fe4000fffe0ff */
[----:B------:R-:W-:Y:S03]  /*4970*/  UISETP.GT.U32.AND UP0, UPT, UR4, 0x1, UPT ;  /* 0x000000010400788c */ /* 0x000fe6000bf04070 */
[----:B------:R-:W-:Y:S02]  /*4980*/  UMOV UR4, UR19 ;  /* 0x0000001300047c82 */ /* 0x000fe40008000000 */
[----:B------:R-:W-:Y:S04]  /*4990*/  UMOV UR17, UR5 ;  /* 0x0000000500117c82 */ /* 0x000fe80008000000 */
[----:B------:R-:W-:Y:S05]  /*49a0*/  BRA.U UP0, `(.L_x_82) ;  /* 0xfffffffd002c7547 */ /* 0x000fea000b83ffff */
.L_x_79:
[----:B------:R-:W-:-:S09]  /*49b0*/  UIADD3 UR4, UPT, UPT, UR25, 0x160, URZ ;  /* 0x0000016019047890 */ /* 0x000fd2000fffe0ff */
[----:B------:R2:W-:Y:S01]  /*49c0*/  UTCBAR.2CTA.MULTICAST [UR4], URZ, UR35 ;  /* 0x000000ff040073e9 */ /* 0x0005e20008200823 */
[----:B------:R-:W-:Y:S02]  /*49d0*/  NOP ;  /* 0x0000000000007918 */ /* 0x000fe40000000000 */
.L_x_78:
[----:B--2---:R-:W-:Y:S01]  /*49e0*/  UIADD3 UR4, UPT, UPT, UR24, 0x1, URZ ;  /* 0x0000000118047890 */ /* 0x004fe2000fffe0ff */
[----:B------:R-:W-:-:S03]  /*49f0*/  LOP3.LUT R2, R2, 0x1, RZ, 0x3c, !PT ;  /* 0x0000000102027812 */ /* 0x000fc600078e3cff */
[----:B------:R-:W-:-:S04]  /*4a00*/  UISETP.NE.AND UP0, UPT, UR4, 0x2, UPT ;  /* 0x000000020400788c */ /* 0x000fc8000bf05270 */
[----:B------:R-:W-:Y:S02]  /*4a10*/  USEL UR5, URZ, 0x1, UP0 ;  /* 0x00000001ff057887 */ /* 0x000fe40008000000 */
[----:B------:R-:W-:-:S04]  /*4a20*/  USEL UR24, UR4, URZ, UP0 ;  /* 0x000000ff04187287 */ /* 0x000fc80008000000 */
[----:B------:R-:W-:Y:S01]  /*4a30*/  LOP3.LUT R8, R8, UR5, RZ, 0x3c, !PT ;  /* 0x0000000508087c12 */ /* 0x000fe2000f8e3cff */
[----:B------:R-:W-:Y:S07]  /*4a40*/  @P3 BRA `(.L_x_83) ;  /* 0xfffffff800983947 */ /* 0x000fee000383ffff */
[----:B---3--:R-:W2:Y:S01]  /*4a50*/  S2UR UR8, SR_CgaCtaId ;  /* 0x00000000000879c3 */ /* 0x008ea20000008800 */
[----:B------:R-:W-:Y:S01]  /*4a60*/  ELECT P0, URZ, PT ;  /* 0x0000000000ff782f */ /* 0x000fe20003800000 */
[----:B------:R-:W-:Y:S01]  /*4a70*/  HFMA2 R0, -RZ, RZ, 0, 5.9604644775390625e-08 ;  /* 0x00000001ff007431 */ /* 0x000fe200000001ff */
[----:B------:R-:W-:-:S05]  /*4a80*/  UMOV UR4, 0x40 ;  /* 0x0000004000047882 */ /* 0x000fca0000000000 */
[----:B------:R-:W-:Y:S01]  /*4a90*/  UVIRTCOUNT.DEALLOC.SMPOOL 0x80 ;  /* 0x000000800000784c */ /* 0x000fe20000000000 */
[----:B------:R-:W-:Y:S02]  /*4aa0*/  UISETP.NE.AND UP0, UPT, UR38, URZ, UPT ;  /* 0x000000ff2600728c */ /* 0x000fe4000bf05270 */
[----:B--2---:R-:W-:-:S09]  /*4ab0*/  ULEA UR8, UR8, UR4, 0x18 ;  /* 0x0000000408087291 */ /* 0x004fd2000f8ec0ff */
[----:B------:R2:W-:Y:S01]  /*4ac0*/  @P0 STS.U8 [UR8+0x1c], R0 ;  /* 0x00001c00ff000988 */ /* 0x0005e20008000008 */
[----:B------:R-:W-:Y:S05]  /*4ad0*/  BRA.U UP0, `(.L_x_84) ;  /* 0x0000000100587547 */ /* 0x000fea000b800000 */
[----:B------:R-:W-:Y:S01]  /*4ae0*/  UIADD3 UR5, UPT, UPT, UR20, 0x170, URZ ;  /* 0x0000017014057890 */ /* 0x000fe2000fffe0ff */
[----:B------:R-:W-:-:S03]  /*4af0*/  SHF.L.U32 R2, R8, 0x1f, RZ ;  /* 0x0000001f08027819 */ /* 0x000fc600000006ff */
[----:B------:R-:W-:-:S09]  /*4b00*/  ULEA UR4, UR24, UR5, 0x3 ;  /* 0x0000000518047291 */ /* 0x000fd2000f8e18ff */
[----:B------:R-:W3:Y:S02]  /*4b10*/  SYNCS.PHASECHK.TRANS64.TRYWAIT P0, [UR4], R2 ;  /* 0x00000002ff0075a7 */ /* 0x000ee40008001104 */
[----:B---3--:R-:W-:Y:S05]  /*4b20*/  @!P0 BRA `(.L_x_85) ;  /* 0x0000004800988947 */ /* 0x008fea0003800000 */
.L_x_188:
[----:B------:R-:W-:-:S04]  /*4b30*/  UIADD3 UR4, UPT, UPT, UR24, 0x1, URZ ;  /* 0x0000000118047890 */ /* 0x000fc8000fffe0ff */
[----:B------:R-:W-:-:S04]  /*4b40*/  UISETP.NE.AND UP1, UPT, UR4, 0x2, UPT ;  /* 0x000000020400788c */ /* 0x000fc8000bf25270 */
[----:B------:R-:W-:Y:S02]  /*4b50*/  USEL UR6, URZ, 0x1, UP1 ;  /* 0x00000001ff067887 */ /* 0x000fe40008800000 */
[----:B------:R-:W-:-:S04]  /*4b60*/  USEL UR4, UR4, URZ, UP1 ;  /* 0x000000ff04047287 */ /* 0x000fc80008800000 */
[----:B------:R-:W-:Y:S01]  /*4b70*/  ULEA UR4, UR4, UR5, 0x3 ;  /* 0x0000000504047291 */ /* 0x000fe2000f8e18ff */
[----:B--2---:R-:W-:-:S04]  /*4b80*/  LOP3.LUT R2, R8, UR6, RZ, 0x3c, !PT ;  /* 0x0000000608027c12 */ /* 0x004fc8000f8e3cff */
[----:B------:R-:W-:Y:S01]  /*4b90*/  SHF.L.U32 R2, R2, 0x1f, RZ ;  /* 0x0000001f02027819 */ /* 0x000fe200000006ff */
[----:B------:R-:W-:-:S04]  /*4ba0*/  IMAD.U32 R0, RZ, RZ, UR4 ;  /* 0x00000004ff007e24 */ /* 0x000fc8000f8e00ff */
[----:B------:R2:W3:Y:S03]  /*4bb0*/  SYNCS.PHASECHK.TRANS64.TRYWAIT P0, [R0+URZ], R2 ;  /* 0x00000002000075a7 */ /* 0x0004e600080011ff */
[----:B---3--:R-:W-:Y:S05]  /*4bc0*/  @!P0 NANOSLEEP.SYNCS 0x989680 ;  /* 0x009896800000895d */ /* 0x008fea0003900000 */
[----:B------:R-:W3:Y:S02]  /*4bd0*/  @!P0 SYNCS.PHASECHK.TRANS64 P0, [R0+URZ], R2 ;  /* 0x00000002000085a7 */ /* 0x000ee400080010ff */
[----:B---3--:R-:W-:Y:S05]  /*4be0*/  @P0 BRA `(.L_x_86) ;  /* 0x0000000000200947 */ /* 0x008fea0003800000 */
.L_x_87:
[----:B---3--:R3:W1:Y:S02]  /*4bf0*/  SYNCS.PHASECHK.TRANS64.TRYWAIT P0, [R0+URZ], R2 ;  /* 0x00000002000075a7 */ /* 0x00866400080011ff */
[----:B-1----:R-:W-:Y:S05]  /*4c00*/  @!P0 NANOSLEEP.SYNCS 0x989680 ;  /* 0x009896800000895d */ /* 0x002fea0003900000 */
[----:B------:R-:W1:Y:S02]  /*4c10*/  @!P0 SYNCS.PHASECHK.TRANS64 P0, [R0+URZ], R2 ;  /* 0x00000002000085a7 */ /* 0x000e6400080010ff */
[----:B-1----:R-:W-:Y:S05]  /*4c20*/  @!P0 BRA `(.L_x_87) ;  /* 0xfffffffc00f08947 */ /* 0x002fea000383ffff */
[----:B------:R-:W-:Y:S05]  /*4c30*/  BRA `(.L_x_86) ;  /* 0x00000000000c7947 */ /* 0x000fea0003800000 */
.L_x_84:
[----:B------:R-:W-:-:S04]  /*4c40*/  UIADD3 UR4, UPT, UPT, UR20, 0x180, URZ ;  /* 0x0000018014047890 */ /* 0x000fc8000fffe0ff */
[----:B------:R-:W-:-:S09]  /*4c50*/  UPRMT UR4, UR37, 0x654, UR4 ;  /* 0x0000065425047896 */ /* 0x000fd20008000004 */
[----:B------:R-:W-:Y:S03]  /*4c60*/  SYNCS.ARRIVE.TRANS64.RED.A1T0 RZ, [UR4], RZ ;  /* 0x000000ffffff79a7 */ /* 0x000fe60008100404 */
.L_x_86:
[----:B--23--:R-:W-:Y:S01]  /*4c70*/  SHF.L.U32 R2, RZ, 0x1f, RZ ;  /* 0x0000001fff027819 */ /* 0x00cfe200000006ff */
[----:B------:R-:W-:Y:S01]  /*4c80*/  UIADD3 UR4, UPT, UPT, UR20, 0x180, URZ ;  /* 0x0000018014047890 */ /* 0x000fe2000fffe0ff */
[----:B------:R-:W-:Y:S02]  /*4c90*/  PLOP3.LUT P0, PT, PT, PT, UP0, 0x80, 0x8 ;  /* 0x000000000008781c */ /* 0x000fe40003f0f008 */
[----:B------:R-:W2:Y:S02]  /*4ca0*/  SYNCS.PHASECHK.TRANS64.TRYWAIT P1, [UR20+0x180], R2 ;  /* 0x00018002ff0075a7 */ /* 0x000ea40008021114 */
[----:B--2---:R-:W-:Y:S09]  /*4cb0*/  @!P1 BRA `(.L_x_88) ;  /* 0x00000048004c9947 */ /* 0x004ff20003800000 */
.L_x_190:
[----:B------:R-:W-:Y:S01]  /*4cc0*/  @!UP0 UPRMT UR4, UR37, 0x654, UR4 ;  /* 0x0000065425048896 */ /* 0x000fe20008000004 */
[----:B------:R-:W-:Y:S01]  /*4cd0*/  LOP3.LUT R3, R3, 0xffff, RZ, 0xc0, !PT ;  /* 0x0000ffff03037812 */ /* 0x000fe200078ec0ff */
[----:B--2---:R-:W-:-:S03]  /*4ce0*/  IMAD.MOV.U32 R2, RZ, RZ, 0xffff ;  /* 0x0000ffffff027424 */ /* 0x004fc600078e00ff */
[----:B------:R-:W-:-:S04]  /*4cf0*/  SHF.R.U32.HI R3, RZ, 0x5, R3 ;  /* 0x00000005ff037819 */ /* 0x000fc80000011603 */
[----:B------:R-:W-:Y:S01]  /*4d00*/  @!P0 SYNCS.ARRIVE.TRANS64.RED.A1T0 RZ, [UR4], RZ ;  /* 0x000000ffffff89a7 */ /* 0x000fe20008100404 */
[----:B------:R-:W-:Y:S01]  /*4d10*/  NOP ;  /* 0x0000000000007918 */ /* 0x000fe20000000000 */
[----:B------:R-:W2:Y:S01]  /*4d20*/  LDS R0, [UR8+0x14] ;  /* 0x00001408ff007984 */ /* 0x000ea20008000800 */
[----:B------:R-:W-:-:S04]  /*4d30*/  SHF.L.U32 R2, R2, R3, RZ ;  /* 0x0000000302027219 */ /* 0x000fc800000006ff */
[----:B--2---:R-:W-:-:S04]  /*4d40*/  LOP3.LUT R0, R0, R2, RZ, 0xc0, !PT ;  /* 0x0000000200007212 */ /* 0x004fc800078ec0ff */
[----:B------:R-:W-:Y:S01]  /*4d50*/  ISETP.NE.AND P0, PT, R0, R2, PT ;  /* 0x000000020000720c */ /* 0x000fe20003f05270 */
[----:B------:R-:W-:-:S05]  /*4d60*/  IMAD.MOV.U32 R0, RZ, RZ, 0x1 ;  /* 0x00000001ff007424 */ /* 0x000fca00078e00ff */
[----:B------:R-:W-:-:S07]  /*4d70*/  SHF.L.U32 R0, R0, R3, RZ ;  /* 0x0000000300007219 */ /* 0x000fce00000006ff */
[----:B------:R-:W-:Y:S05]  /*4d80*/  @P0 BRA `(.L_x_89) ;  /* 0x00000000005c0947 */ /* 0x000fea0003800000 */
[----:B------:R-:W2:Y:S02]  /*4d90*/  LDS R3, [UR8+0x18] ;  /* 0x00001808ff037984 */ /* 0x000ea40008000800 */
[----:B--2---:R-:W-:-:S04]  /*4da0*/  LOP3.LUT R3, R3, R0, RZ, 0xc0, !PT ;  /* 0x0000000003037212 */ /* 0x004fc800078ec0ff */
[----:B------:R-:W-:-:S13]  /*4db0*/  ISETP.NE.AND P0, PT, R3, R0, PT ;  /* 0x000000000300720c */ /* 0x000fda0003f05270 */
[----:B------:R-:W-:Y:S05]  /*4dc0*/  @P0 BRA `(.L_x_90) ;  /* 0x0000000000400947 */ /* 0x000fea0003800000 */
[----:B------:R-:W-:Y:S01]  /*4dd0*/  R2UR UR4, R2 ;  /* 0x00000000020472ca */ /* 0x000fe200000e0000 */
[----:B------:R-:W2:Y:S01]  /*4de0*/  S2R R3, SR_LANEID ;  /* 0x0000000000037919 */ /* 0x000ea20000000000 */
[----:B------:R-:W-:-:S04]  /*4df0*/  LOP3.LUT R0, RZ, R0, RZ, 0x33, !PT ;  /* 0x00000000ff007212 */ /* 0x000fc800078e33ff */
[----:B------:R-:W3:Y:S07]  /*4e00*/  REDUX UR6, R0 ;  /* 0x00000000000673c4 */ /* 0x000eee0000000000 */
[----:B------:R-:W-:-:S03]  /*4e10*/  ULOP3.LUT UR5, URZ, UR4, URZ, 0x33, !UPT ;  /* 0x00000004ff057292 */ /* 0x000fc6000f8e33ff */
[----:B------:R-:W-:Y:S02]  /*4e20*/  VOTEU.ANY UR4, UPT, PT ;  /* 0x0000000000047886 */ /* 0x000fe400038e0100 */
[----:B------:R-:W-:Y:S01]  /*4e30*/  UFLO.U32 UR4, UR4 ;  /* 0x00000004000472bd */ /* 0x000fe200080e0000 */
[----:B------:R-:W-:-:S04]  /*4e40*/  IMAD.U32 R2, RZ, RZ, UR5 ;  /* 0x00000005ff027e24 */ /* 0x000fc8000f8e00ff */
[----:B------:R-:W1:Y:S02]  /*4e50*/  REDUX UR7, R2 ;  /* 0x00000000020773c4 */ /* 0x000e640000000000 */
[----:B------:R1:W-:Y:S01]  /*4e60*/  UTCATOMSWS.AND URZ, UR5 ;  /* 0x0000000500ff79e3 */ /* 0x0003e20008000000 */
[----:B---3--:R-:W-:Y:S01]  /*4e70*/  IMAD.U32 R0, RZ, RZ, UR6 ;  /* 0x00000006ff007e24 */ /* 0x008fe2000f8e00ff */
[----:B--2---:R-:W-:Y:S01]  /*4e80*/  ISETP.EQ.U32.AND P0, PT, R3, UR4, PT ;  /* 0x0000000403007c0c */ /* 0x004fe2000bf02070 */
[----:B-1----:R-:W-:-:S12]  /*4e90*/  IMAD.U32 R2, RZ, RZ, UR7 ;  /* 0x00000007ff027e24 */ /* 0x002fd8000f8e00ff */
[----:B------:R1:W-:Y:S04]  /*4ea0*/  @P0 ATOMS.AND RZ, [UR8+0x14], R2 ;  /* 0x00001402ffff098c */ /* 0x0003e8000a800008 */
[----:B------:R1:W-:Y:S01]  /*4eb0*/  @P0 ATOMS.AND RZ, [UR8+0x18], R0 ;  /* 0x00001800ffff098c */ /* 0x0003e2000a800008 */
[----:B------:R-:W-:Y:S05]  /*4ec0*/  BRA `(.L_x_91) ;  /* 0x0000000000147947 */ /* 0x000fea0003800000 */
.L_x_90:
[----:B------:R-:W-:Y:S02]  /*4ed0*/  MOV R2, 0x4ef0 ;  /* 0x00004ef000027802 */ /* 0x000fe40000000f00 */
[----:B-1--45:R-:W-:Y:S05]  /*4ee0*/  CALL.REL.NOINC `($__internal_0_$__cuda_sm10x_tcgen05_guardrail_trap_col_being_dealloced_not_returned_by_alloc) ;  /* 0x0000004800bc7944 */ /* 0x032fea0003c00000 */
[----:B------:R-:W-:Y:S05]  /*4ef0*/  BRA `(.L_x_91) ;  /* 0x0000000000087947 */ /* 0x000fea0003800000 */
.L_x_89:
[----:B------:R-:W-:Y:S02]  /*4f00*/  MOV R2, 0x4f20 ;  /* 0x00004f2000027802 */ /* 0x000fe40000000f00 */
[----:B-1--45:R-:W-:Y:S05]  /*4f10*/  CALL.REL.NOINC `($__internal_2_$__cuda_sm10x_tcgen05_guardrail_trap_unallocated_columns_being_dealloced) ;  /* 0x0000004800c87944 */ /* 0x032fea0003c00000 */
.L_x_91:
[----:B------:R-:W-:Y:S01]  /*4f20*/  NOP ;  /* 0x0000000000007918 */ /* 0x000fe20000000000 */
[----:B------:R-:W-:Y:S05]  /*4f30*/  EXIT ;  /* 0x000000000000794d */ /* 0x000fea0003800000 */
.L_x_63:
[----:B------:R-:W-:-:S09]  /*4f40*/  UISETP.NE.OR UP0, UPT, UR18, 0x3, !UP3 ;  /* 0x000000031200788c */ /* 0x000fd2000df05670 */
[----:B------:R-:W-:Y:S05]  /*4f50*/  BRA.U UP0, `(.L_x_92) ;  /* 0x0000001100c07547 */ /* 0x000fea000b800000 */
[----:B------:R-:W2:Y:S01]  /*4f60*/  LDCU.64 UR4, c[0x0][0x988] ;  /* 0x00013100ff0477ac */ /* 0x000ea20008000a00 */
[----:B------:R-:W3:Y:S01]  /*4f70*/  S2UR UR6, SR_CgaCtaId ;  /* 0x00000000000679c3 */ /* 0x000ee20000008800 */
[----:B------:R-:W-:Y:S01]  /*4f80*/  HFMA2 R10, -RZ, RZ, 0, 5.9604644775390625e-08 ;  /* 0x00000001ff0a7431 */ /* 0x000fe200000001ff */
[----:B------:R-:W-:Y:S01]  /*4f90*/  MOV R9, RZ ;  /* 0x000000ff00097202 */ /* 0x000fe20000000f00 */
[----:B------:R-:W4:Y:S01]  /*4fa0*/  LDCU UR37, c[0x0][0x370] ;  /* 0x00006e00ff2577ac */ /* 0x000f220008000800 */
[----:B------:R-:W-:Y:S01]  /*4fb0*/  HFMA2 R3, -RZ, RZ, 0, 0.00048828125 ;  /* 0x00001000ff037431 */ /* 0x000fe200000001ff */
[----:B------:R-:W1:Y:S03]  /*4fc0*/  LDCU.128 UR32, c[0x0][0xc10] ;  /* 0x00018200ff2077ac */ /* 0x000e660008000c00 */
[----:B------:R-:W4:Y:S01]  /*4fd0*/  LDC.64 R12, c[0x0][0x348] ;  /* 0x0000d200ff0c7b82 */ /* 0x000f220000000a00 */
[----:B------:R-:W1:Y:S01]  /*4fe0*/  LDCU UR36, c[0x0][0x374] ;  /* 0x00006e80ff2477ac */ /* 0x000e620008000800 */
[----:B------:R-:W4:Y:S01]  /*4ff0*/  LDCU.64 UR30, c[0x0][0x990] ;  /* 0x00013200ff1e77ac */ /* 0x000f220008000a00 */
[----:B------:R-:W4:Y:S01]  /*5000*/  LDCU UR26, c[0x0][0xc0c] ;  /* 0x00018180ff1a77ac */ /* 0x000f220008000800 */
[----:B--2---:R-:W-:Y:S01]  /*5010*/  UISETP.NE.U32.AND UP0, UPT, UR4, URZ, UPT ;  /* 0x000000ff0400728c */ /* 0x004fe2000bf05070 */
[----:B------:R-:W2:Y:S01]  /*5020*/  LDCU.128 UR40, c[0x0][0xa80] ;  /* 0x00015000ff2877ac */ /* 0x000ea20008000c00 */
[----:B------:R-:W2:Y:S01]  /*5030*/  LDCU UR52, c[0x0][0xc20] ;  /* 0x00018400ff3477ac */ /* 0x000ea20008000800 */
[----:B------:R-:W2:Y:S01]  /*5040*/  LDCU UR4, c[0x0][0xc30] ;  /* 0x00018600ff0477ac */ /* 0x000ea20008000800 */
[----:B------:R-:W2:Y:S01]  /*5050*/  LDCU.128 UR48, c[0x0][0xa90] ;  /* 0x00015200ff3077ac */ /* 0x000ea20008000c00 */
[----:B------:R-:W-:Y:S01]  /*5060*/  UMOV UR27, 0x400 ;  /* 0x00000400001b7882 */ /* 0x000fe20000000000 */
[----:B-1----:R-:W-:-:S02]  /*5070*/  UIMAD.WIDE.U32 UR8, UR36, UR35, URZ ;  /* 0x00000023240872a5 */ /* 0x002fc4000f8e00ff */
[----:B---3--:R-:W-:Y:S02]  /*5080*/  ULEA UR27, UR6, UR27, 0x18 ;  /* 0x0000001b061b7291 */ /* 0x008fe4000f8ec0ff */
[----:B----4-:R-:W-:Y:S02]  /*5090*/  UIMAD.WIDE.U32 UR6, UR37, UR32, URZ ;  /* 0x00000020250672a5 */ /* 0x010fe4000f8e00ff */
[----:B------:R-:W-:Y:S02]  /*50a0*/  UISETP.NE.AND.EX UP5, UPT, UR5, URZ, UPT, UP0 ;  /* 0x000000ff0500728c */ /* 0x000fe4000bfa5300 */
[----:B------:R-:W-:Y:S02]  /*50b0*/  UISETP.NE.U32.AND UP6, UPT, UR30, URZ, UPT ;  /* 0x000000ff1e00728c */ /* 0x000fe4000bfc5070 */
[----:B------:R-:W-:Y:S02]  /*50c0*/  UIADD3 UR38, UPT, UPT, UR27, 0x158, URZ ;  /* 0x000001581b267890 */ /* 0x000fe4000fffe0ff */
[----:B------:R-:W-:-:S02]  /*50d0*/  UISETP.NE.AND UP0, UPT, UR39, 0x1, UPT ;  /* 0x000000012700788c */ /* 0x000fc4000bf05270 */
[----:B------:R-:W-:Y:S02]  /*50e0*/  UISETP.GE.AND UP2, UPT, UR39, 0x1, UPT ;  /* 0x000000012700788c */ /* 0x000fe4000bf46270 */
[----:B------:R-:W-:Y:S01]  /*50f0*/  UISETP.NE.AND UP0, UPT, UR26, 0x1, UPT ;  /* 0x000000011a00788c */ /* 0x000fe2000bf05270 */
[----:B------:R-:W-:Y:S01]  /*5100*/  UMOV UR6, UR7 ;  /* 0x0000000700067c82 */ /* 0x000fe20008000000 */
[----:B------:R-:W-:Y:S01]  /*5110*/  UMOV UR45, UR9 ;  /* 0x00000009002d7c82 */ /* 0x000fe20008000000 */
[----:B------:R-:W-:Y:S02]  /*5120*/  UISETP.NE.AND UP2, UPT, UR34, 0x1, UPT ;  /* 0x000000012200788c */ /* 0x000fe4000bf45270 */
[----:B--2---:R-:W-:Y:S01]  /*5130*/  UISETP.NE.AND UP0, UPT, UR40, 0x1, UPT ;  /* 0x000000012800788c */ /* 0x004fe2000bf05270 */
[----:B------:R-:W-:Y:S01]  /*5140*/  UMOV UR29, URZ ;  /* 0x000000ff001d7c82 */ /* 0x000fe20008000000 */
[----:B------:R-:W1:Y:S01]  /*5150*/  LDCU UR53, c[0x0][0xaa0] ;  /* 0x00015400ff3577ac */ /* 0x000e620008000800 */
[----:B------:R-:W-:Y:S01]  /*5160*/  UPLOP3.LUT UP4, UPT, UPT, UPT, UPT, 0x40, 0x4 ;  /* 0x000000000004789c */ /* 0x000fe20003f8e870 */
[----:B------:R-:W2:Y:S01]  /*5170*/  LDCU.64 UR24, c[0x0][0xc28] ;  /* 0x00018500ff1877ac */ /* 0x000ea20008000a00 */
[----:B------:R-:W-:-:S02]  /*5180*/  UISETP.NE.AND.EX UP6, UPT, UR31, URZ, UPT, UP6 ;  /* 0x000000ff1f00728c */ /* 0x000fc4000bfc5360 */
[----:B------:R-:W-:Y:S02]  /*5190*/  UPRMT UR38, URZ, 0x654, UR38 ;  /* 0x00000654ff267896 */ /* 0x000fe40008000026 */
[----:B------:R-:W-:Y:S02]  /*51a0*/  USHF.R.U32.HI UR47, URZ, UR33, UR6 ;  /* 0x00000021ff2f7299 */ /* 0x000fe40008011606 */
[----:B------:R-:W-:Y:S02]  /*51b0*/  USHF.R.U32.HI UR45, URZ, UR52, UR45 ;  /* 0x00000034ff2d7299 */ /* 0x000fe4000801162d */
[----:B------:R-:W-:Y:S02]  /*51c0*/  UISETP.NE.AND UP3, UPT, UR4, 0x1, UPT ;  /* 0x000000010400788c */ /* 0x000fe4000bf65270 */
[----:B------:R-:W-:Y:S02]  /*51d0*/  UISETP.NE.AND UP2, UPT, UR43, 0x1, UPT ;  /* 0x000000012b00788c */ /* 0x000fe4000bf45270 */
[----:B------:R-:W-:-:S11]  /*51e0*/  UISETP.NE.AND UP0, UPT, UR50, 0x1, UPT ;  /* 0x000000013200788c */ /* 0x000fd6000bf05270 */
.L_x_101:
[----:B------:R-:W-:Y:S04]  /*51f0*/  SHF.L.U32 R2, R9, 0x1f, RZ ;  /* 0x0000001f09027819 */ /* 0x000fe800000006ff */
[----:B------:R-:W3:Y:S02]  /*5200*/  SYNCS.PHASECHK.TRANS64.TRYWAIT P0, [UR27+0x150], R2 ;  /* 0x00015002ff0075a7 */ /* 0x000ee4000800111b */
[----:B---34-:R-:W-:Y:S05]  /*5210*/  @!P0 BRA `(.L_x_93) ;  /* 0x00000044000c8947 */ /* 0x018fea0003800000 */
.L_x_192:
[----:B------:R-:W4:Y:S01]  /*5220*/  LDS.128 R4, [UR27+0x190] ;  /* 0x0001901bff047984 */ /* 0x000f220008000c00 */
[----:B------:R-:W-:Y:S01]  /*5230*/  UISETP.GE.AND UP0, UPT, UR39, 0x1, UPT ;  /* 0x000000012700788c */ /* 0x000fe2000bf06270 */
[----:B------:R-:W-:Y:S01]  /*5240*/  @!PT LDS RZ, [RZ] ;  /* 0x00000000fffff984 */ /* 0x000fe20000000800 */
[----:B------:R-:W-:Y:S01]  /*5250*/  @!PT LDS RZ, [RZ] ;  /* 0x00000000fffff984 */ /* 0x000fe20000000800 */
[----:B------:R-:W-:Y:S01]  /*5260*/  @!PT LDS RZ, [RZ] ;  /* 0x00000000fffff984 */ /* 0x000fe20000000800 */
[----:B------:R-:W-:Y:S01]  /*5270*/  @!PT LDS RZ, [RZ] ;  /* 0x00000000fffff984 */ /* 0x000fe20000000800 */
[----:B------:R1:W-:Y:S06]  /*5280*/  MEMBAR.ALL.CTA ;  /* 0x0000000000007992 */ /* 0x0003ec0000008000 */
[----:B-1----:R-:W1:Y:S02]  /*5290*/  FENCE.VIEW.ASYNC.S ;  /* 0x00000000000073c6 */ /* 0x002e640000000000 */
[----:B-1----:R-:W-:Y:S01]  /*52a0*/  SYNCS.ARRIVE.TRANS64.RED.A1T0 RZ, [UR38], RZ ;  /* 0x000000ffffff79a7 */ /* 0x002fe20008100426 */
[----:B----4-:R-:W-:Y:S11]  /*52b0*/  LOP3.LUT P0, RZ, R6, 0x1, RZ, 0xc0, !PT ;  /* 0x0000000106ff7812 */ /* 0x010ff6000780c0ff */
[----:B------:R-:W-:Y:S02]  /*52c0*/  @!UPT UIADD3 URZ, UPT, UPT, URZ, URZ, URZ ;  /* 0x000000fffffff290 */ /* 0x000fe4000fffe0ff */
[----:B------:R-:W-:Y:S01]  /*52d0*/  VOTEU.ANY UP2, P0 ;  /* 0x0000000000ff7886 */ /* 0x000fe20000040100 */
[----:B------:R-:W-:Y:S11]  /*52e0*/  PLOP3.LUT P0, PT, PT, PT, UP2, 0x80, 0x8 ;  /* 0x000000000008781c */ /* 0x000ff60003f0f028 */
[----:B------:R-:W-:Y:S02]  /*52f0*/  @!UPT UIADD3 URZ, UPT, UPT, URZ, URZ, URZ ;  /* 0x000000fffffff290 */ /* 0x000fe4000fffe0ff */
[----:B---3--:R-:W-:Y:S02]  /*5300*/  @P0 MOV R2, R4 ;  /* 0x0000000400020202 */ /* 0x008fe40000000f00 */
[----:B------:R-:W-:Y:S02]  /*5310*/  @P0 LOP3.LUT R0, R5, 0xffff, RZ, 0xc0, !PT ;  /* 0x0000ffff05000812 */ /* 0x000fe400078ec0ff */
[----:B------:R-:W-:Y:S02]  /*5320*/  @P0 R2UR UR5, R2 ;  /* 0x00000000020502ca */ /* 0x000fe400000e0000 */
[----:B------:R-:W-:Y:S11]  /*5330*/  @P0 R2UR UR4, R0 ;  /* 0x00000000000402ca */ /* 0x000ff600000e0000 */
[----:B------:R-:W-:Y:S02]  /*5340*/  @UP2 UMOV UR23, UR5 ;  /* 0x0000000500172c82 */ /* 0x000fe40008000000 */
[----:B------:R-:W-:Y:S01]  /*5350*/  @UP2 UMOV UR15, UR4 ;  /* 0x00000004000f2c82 */ /* 0x000fe20008000000 */
[----:B------:R-:W-:Y:S05]  /*5360*/  BRA.U !UP0, `(.L_x_94) ;  /* 0x0000000108c07547 */ /* 0x000fea000b800000 */
[----:B------:R-:W-:Y:S02]  /*5370*/  UP2UR UR14, UPR, URZ, 0x4 ;  /* 0x00000004ff0e7883 */ /* 0x000fe40008000000 */
[----:B------:R-:W-:Y:S02]  /*5380*/  UISETP.NE.AND UP2, UPT, UR34, 0x1, UPT ;  /* 0x000000012200788c */ /* 0x000fe4000bf45270 */
[----:B------:R-:W-:Y:S02]  /*5390*/  UIMAD.WIDE.U32 UR6, UR15, UR35, URZ ;  /* 0x000000230f0672a5 */ /* 0x000fe4000f8e00ff */
[----:B------:R-:W-:Y:S02]  /*53a0*/  UIMAD.WIDE.U32 UR10, UR23, UR32, URZ ;  /* 0x00000020170a72a5 */ /* 0x000fe4000f8e00ff */
[----:B------:R-:W-:Y:S02]  /*53b0*/  USEL UR4, UR36, UR45, !UP2 ;  /* 0x0000002d24047287 */ /* 0x000fe4000d000000 */
[----:B------:R-:W-:Y:S02]  /*53c0*/  UISETP.NE.AND UP0, UPT, UR26, 0x1, UPT ;  /* 0x000000011a00788c */ /* 0x000fe4000bf05270 */
[----:B------:R-:W-:Y:S02]  /*53d0*/  UP2UR UR18, UPR, URZ, 0x2 ;  /* 0x00000002ff127883 */ /* 0x000fe40008000000 */
[----:B------:R-:W-:Y:S02]  /*53e0*/  UISETP.NE.AND UP1, UPT, UR39, 0x1, UPT ;  /* 0x000000012700788c */ /* 0x000fe4000bf25270 */
[----:B--2---:R-:W-:Y:S02]  /*53f0*/  UIMAD.WIDE.U32 UR12, UR4, UR24, URZ ;  /* 0x00000018040c72a5 */ /* 0x004fe4000f8e00ff */
[----:B------:R-:W-:Y:S01]  /*5400*/  USEL UR9, UR37, UR47, !UP0 ;  /* 0x0000002f25097287 */ /* 0x000fe2000c000000 */
[----:B------:R-:W-:Y:S01]  /*5410*/  UMOV UR6, UR7 ;  /* 0x0000000700067c82 */ /* 0x000fe20008000000 */
[----:B------:R-:W-:Y:S01]  /*5420*/  UMOV UR5, UR11 ;  /* 0x0000000b00057c82 */ /* 0x000fe20008000000 */
[----:B------:R-:W-:Y:S02]  /*5430*/  USHF.R.U32.HI UR7, URZ, UR52, UR6 ;  /* 0x00000034ff077299 */ /* 0x000fe40008011606 */
[----:B------:R-:W-:Y:S02]  /*5440*/  USHF.R.U32.HI UR6, URZ, UR33, UR5 ;  /* 0x00000021ff067299 */ /* 0x000fe40008011605 */
[----:B------:R-:W-:Y:S02]  /*5450*/  UIMAD.WIDE.U32 UR16, UR9, UR24, URZ ;  /* 0x00000018091072a5 */ /* 0x000fe4000f8e00ff */
[----:B------:R-:W-:Y:S02]  /*5460*/  USEL UR8, UR15, UR7, !UP2 ;  /* 0x000000070f087287 */ /* 0x000fe4000d000000 */
[----:B------:R-:W-:Y:S02]  /*5470*/  UISETP.NE.AND UP2, UPT, UR14, URZ, UPT ;  /* 0x000000ff0e00728c */ /* 0x000fe4000bf45270 */
[----:B------:R-:W-:Y:S01]  /*5480*/  UIMAD.WIDE.U32 UR10, UR8, UR24, URZ ;  /* 0x00000018080a72a5 */ /* 0x000fe2000f8e00ff */
[----:B------:R-:W-:Y:S02]  /*5490*/  UMOV UR5, UR13 ;  /* 0x0000000d00057c82 */ /* 0x000fe40008000000 */
[----:B------:R-:W-:Y:S03]  /*54a0*/  @UP1 USHF.R.U32.HI UR4, URZ, UR25, UR5 ;  /* 0x00000019ff041299 */ /* 0x000fe60008011605 */
[----:B------:R-:W-:Y:S01]  /*54b0*/  UMOV UR5, UR17 ;  /* 0x0000001100057c82 */ /* 0x000fe20008000000 */
[----:B------:R-:W-:Y:S02]  /*54c0*/  UIMAD UR4, UR39, UR4, URZ ;  /* 0x00000004270472a4 */ /* 0x000fe4000f8e02ff */
[----:B------:R-:W-:Y:S02]  /*54d0*/  @UP1 USHF.R.U32.HI UR9, URZ, UR25, UR5 ;  /* 0x00000019ff091299 */ /* 0x000fe40008011605 */
[----:B------:R-:W-:Y:S02]  /*54e0*/  USEL UR5, UR23, UR6, !UP0 ;  /* 0x0000000617057287 */ /* 0x000fe4000c000000 */
[----:B------:R-:W-:Y:S02]  /*54f0*/  UIMAD UR6, UR39, UR9, URZ ;  /* 0x00000009270672a4 */ /* 0x000fe4000f8e02ff */
[----:B------:R-:W-:Y:S03]  /*5500*/  UISETP.GE.AND UP0, UPT, UR8, UR4, UPT ;  /* 0x000000040800728c */ /* 0x000fe6000bf06270 */
[----:B------:R-:W-:Y:S01]  /*5510*/  UMOV UR4, UR11 ;  /* 0x0000000b00047c82 */ /* 0x000fe20008000000 */
[----:B------:R-:W-:Y:S02]  /*5520*/  UISETP.GE.OR UP0, UPT, UR5, UR6, UP0 ;  /* 0x000000060500728c */ /* 0x000fe40008706670 */
[----:B------:R-:W-:Y:S02]  /*5530*/  USHF.R.U32.HI UR4, URZ, UR25, UR4 ;  /* 0x00000019ff047299 */ /* 0x000fe40008011604 */
[----:B------:R-:W-:Y:S02]  /*5540*/  UIMAD.WIDE.U32 UR6, UR5, UR24, URZ ;  /* 0x00000018050672a5 */ /* 0x000fe4000f8e00ff */
[----:B------:R-:W-:Y:S04]  /*5550*/  USEL UR10, UR8, UR4, !UP1 ;  /* 0x00000004080a7287 */ /* 0x000fe8000c800000 */
[----:B------:R-:W-:Y:S01]  /*5560*/  UIADD3 UR11, UPT, UPT, -UR10, URZ, URZ ;  /* 0x000000ff0a0b7290 */ /* 0x000fe2000fffe1ff */
[----:B------:R-:W-:Y:S01]  /*5570*/  @!UP0 UMOV UR4, UR7 ;  /* 0x0000000700048c82 */ /* 0x000fe20008000000 */
[----:B------:R-:W-:Y:S02]  /*5580*/  UIADD3 UR7, UPT, UPT, -UR8, URZ, URZ ;  /* 0x000000ff08077290 */ /* 0x000fe4000fffe1ff */
[----:B------:R-:W-:Y:S02]  /*5590*/  @!UP0 USHF.R.U32.HI UR4, URZ, UR25, UR4 ;  /* 0x00000019ff048299 */ /* 0x000fe40008011604 */
[----:B------:R-:W-:Y:S02]  /*55a0*/  UIMAD UR6, UR39, UR11, UR8 ;  /* 0x0000000b270672a4 */ /* 0x000fe4000f8e0208 */
[----:B------:R-:W-:Y:S02]  /*55b0*/  @!UP0 USEL UR4, UR5, UR4, !UP1 ;  /* 0x0000000405048287 */ /* 0x000fe4000c800000 */
[----:B------:R-:W-:Y:S02]  /*55c0*/  UISETP.NE.AND UP1, UPT, UR18, URZ, UPT ;  /* 0x000000ff1200728c */ /* 0x000fe4000bf25270 */
[----:B------:R-:W-:Y:S02]  /*55d0*/  @!UP0 UIMAD UR6, UR9, UR6, UR4 ;  /* 0x00000006090682a4 */ /* 0x000fe4000f8e0204 */
[----:B------:R-:W-:Y:S02]  /*55e0*/  @!UP0 UIADD3 UR9, UPT, UPT, UR10, -UR4, URZ ;  /* 0x800000040a098290 */ /* 0x000fe4000fffe0ff */
[----:B------:R-:W-:Y:S02]  /*55f0*/  UIADD3 UR4, UPT, UPT, -UR5, URZ, URZ ;  /* 0x000000ff05047290 */ /* 0x000fe4000fffe1ff */
[----:B------:R-:W-:Y:S03]  /*5600*/  @!UP0 UIMAD UR8, UR9, UR39, UR5 ;  /* 0x00000027090882a4 */ /* 0x000fe6000f8e0205 */
[----:B------:R-:W-:Y:S01]  /*5610*/  @!UP0 UMOV UR5, UR6 ;  /* 0x0000000600058c82 */ /* 0x000fe20008000000 */
[----:B------:R-:W-:Y:S02]  /*5620*/  UIMAD UR6, UR26, UR4, UR23 ;  /* 0x000000041a0672a4 */ /* 0x000fe4000f8e0217 */
[----:B------:R-:W-:Y:S02]  /*5630*/  UIMAD UR4, UR34, UR7, UR15 ;  /* 0x00000007220472a4 */ /* 0x000fe4000f8e020f */
[----:B------:R-:W-:Y:S02]  /*5640*/  UIMAD UR23, UR5, UR26, UR6 ;  /* 0x0000001a051772a4 */ /* 0x000fe4000f8e0206 */
[----:B------:R-:W-:Y:S11]  /*5650*/  UIMAD UR15, UR8, UR34, UR4 ;  /* 0x00000022080f72a4 */ /* 0x000ff6000f8e0204 */
[----:B------:R-:W-:Y:S01]  /*5660*/  @!UPT UIADD3 URZ, UPT, UPT, URZ, URZ, URZ ;  /* 0x000000fffffff290 */ /* 0x000fe2000fffe0ff */
.L_x_94:
[----:B------:R-:W1:Y:S01]  /*5670*/  @!UP3 LDCU.128 UR8, c[0x0][0xc10] ;  /* 0x00018200ff08b7ac */ /* 0x000e620008000c00 */
[----:B------:R-:W-:Y:S04]  /*5680*/  ISETP.NE.U32.AND P1, PT, RZ, UR30, PT ;  /* 0x0000001eff007c0c */ /* 0x000fe8000bf25070 */
[----:B------:R-:W-:Y:S01]  /*5690*/  ISETP.NE.AND.EX P1, PT, RZ, UR31, PT, P1 ;  /* 0x0000001fff007c0c */ /* 0x000fe2000bf25310 */
[----:B------:R-:W3:Y:S01]  /*56a0*/  @!UP3 LDCU UR5, c[0x0][0xc0c] ;  /* 0x00018180ff05b7ac */ /* 0x000ee20008000800 */
[----:B------:R-:W-:Y:S02]  /*56b0*/  USHF.L.U32 UR19, UR19, 0x6, URZ ;  /* 0x0000000613137899 */ /* 0x000fe400080006ff */
[----:B-1----:R-:W-:Y:S07]  /*56c0*/  UIMAD.WIDE.U32 UR6, UR23, UR8, URZ ;  /* 0x00000008170672a5 */ /* 0x002fee000f8e00ff */
[----:B------:R-:W-:Y:S01]  /*56d0*/  @!UP3 UMOV UR4, UR7 ;  /* 0x000000070004bc82 */ /* 0x000fe20008000000 */
[----:B---3--:R-:W-:Y:S02]  /*56e0*/  @!UP3 UISETP.NE.AND UP0, UPT, UR5, 0x1, UPT ;  /* 0x000000010500b88c */ /* 0x008fe4000bf05270 */
[----:B------:R-:W-:Y:S02]  /*56f0*/  @!UP3 USHF.R.U32.HI UR4, URZ, UR9, UR4 ;  /* 0x00000009ff04b299 */ /* 0x000fe40008011604 */
[----:B------:R-:W-:Y:S02]  /*5700*/  UIMAD.WIDE.U32 UR6, UR15, UR11, URZ ;  /* 0x0000000b0f0672a5 */ /* 0x000fe4000f8e00ff */
[----:B------:R-:W-:Y:S02]  /*5710*/  @!UP3 USEL UR8, UR23, UR4, !UP0 ;  /* 0x000000041708b287 */ /* 0x000fe4000c000000 */
[----:B------:R-:W-:Y:S03]  /*5720*/  @!UP3 UISETP.NE.AND UP0, UPT, UR10, 0x1, UPT ;  /* 0x000000010a00b88c */ /* 0x000fe6000bf05270 */
[----:B------:R-:W-:Y:S02]  /*5730*/  @!UP3 UMOV UR6, UR7 ;  /* 0x000000070006bc82 */ /* 0x000fe40008000000 */
[----:B------:R-:W1:Y:S02]  /*5740*/  @!UP3 LDCU UR4, c[0x0][0xc20] ;  /* 0x00018400ff04b7ac */ /* 0x000e640008000800 */
[----:B-1----:R-:W-:Y:S04]  /*5750*/  @!UP3 USHF.R.U32.HI UR6, URZ, UR4, UR6 ;  /* 0x00000004ff06b299 */ /* 0x002fe80008011606 */
[----:B------:R-:W-:Y:S04]  /*5760*/  @!UP3 USEL UR6, UR15, UR6, !UP0 ;  /* 0x000000060f06b287 */ /* 0x000fe8000c000000 */
[----:B------:R-:W-:Y:S02]  /*5770*/  @!UP3 UIADD3 UR4, UPT, UPT, -UR8, UR6, URZ ;  /* 0x000000060804b290 */ /* 0x000fe4000fffe1ff */
[----:B------:R-:W-:Y:S02]  /*5780*/  @!UP3 UIADD3 UR6, UPT, UPT, UR8, -UR6, URZ ;  /* 0x800000060806b290 */ /* 0x000fe4000fffe0ff */
[----:B------:R-:W-:Y:S02]  /*5790*/  @!UP3 UIMAD UR23, UR4, UR5, UR23 ;  /* 0x000000050417b2a4 */ /* 0x000fe4000f8e0217 */
[----:B------:R-:W-:Y:S01]  /*57a0*/  @!UP3 UIMAD UR15, UR6, UR10, UR15 ;  /* 0x0000000a060fb2a4 */ /* 0x000fe2000f8e020f */
[----:B------:R-:W-:Y:S11]  /*57b0*/  BRA.U UP4, `(.L_x_95) ;  /* 0x0000000104107547 */ /* 0x000ff6000b800000 */
[----:B------:R-:W-:Y:S04]  /*57c0*/  MOV R2, UR55 ;  /* 0x0000003700027c02 */ /* 0x000fe80008000f00 */
[----:B------:R-:W-:Y:S04]  /*57d0*/  SHF.L.U32 R2, R2, 0x1f, RZ ;  /* 0x0000001f02027819 */ /* 0x000fe800000006ff */
[----:B------:R-:W1:Y:S02]  /*57e0*/  SYNCS.PHASECHK.TRANS64.TRYWAIT P2, [UR27+0x148], R2 ;  /* 0x00014802ff0075a7 */ /* 0x000e64000804111b */
[----:B-1----:R-:W-:Y:S05]  /*57f0*/  @!P2 BRA `(.L_x_96) ;  /* 0x0000003c00aca947 */ /* 0x002fea0003800000 */
.L_x_95:
[----:B------:R-:W-:Y:S05]  /*5800*/  BRA.U !UP6, `(.L_x_97) ;  /* 0x000000010e387547 */ /* 0x000fea000b800000 */
[----:B------:R-:W-:Y:S01]  /*5810*/  UPLOP3.LUT UP1, UPT, UPT, UPT, UP5, 0x80, 0x8 ;  /* 0x000000000008789c */ /* 0x000fe20003f2f050 */
[----:B-1----:R-:W-:Y:S01]  /*5820*/  HFMA2 R0, -RZ, RZ, 0, 5.9604644775390625e-08 ;  /* 0x00000001ff007431 */ /* 0x002fe200000001ff */
[----:B------:R-:W1:Y:S01]  /*5830*/  LDCU.64 UR8, c[0x0][0x358] ;  /* 0x00006b00ff0877ac */ /* 0x000e620008000a00 */
[----:B------:R-:W-:Y:S03]  /*5840*/  IMAD.MOV.U32 R45, RZ, RZ, 0x1 ;  /* 0x00000001ff2d7424 */ /* 0x000fe600078e00ff */
[----:B------:R-:W-:Y:S05]  /*5850*/  PLOP3.LUT P2, PT, PT, PT, UP1, 0x80, 0x8 ;  /* 0x000000000008781c */ /* 0x000fea0003f4f018 */
[----:B------:R-:W3:Y:S01]  /*5860*/  @UP1 LDCU.64 UR4, c[0x0][0x988] ;  /* 0x00013100ff0417ac */ /* 0x000ee20008000a00 */
[----:B------:R-:W-:Y:S07]  /*5870*/  @UP1 UIMAD UR6, UR46, UR30, URZ ;  /* 0x0000001e2e0612a4 */ /* 0x000fee000f8e02ff */
[----:B------:R-:W-:Y:S01]  /*5880*/  @!P2 PRMT R45, R0, 0x7610, R45 ;  /* 0x00007610002da816 */ /* 0x000fe2000000002d */
[----:B---3--:R-:W-:Y:S06]  /*5890*/  @UP1 UIMAD.WIDE UR4, UR6, 0x4, UR4 ;  /* 0x00000004060418a5 */ /* 0x008fec000f8e0204 */
[----:B-----5:R-:W-:Y:S01]  /*58a0*/  IMAD.U32 R26, RZ, RZ, UR4 ;  /* 0x00000004ff1a7e24 */ /* 0x020fe2000f8e00ff */
[----:B------:R-:W-:Y:S04]  /*58b0*/  MOV R27, UR5 ;  /* 0x00000005001b7c02 */ /* 0x000fe80008000f00 */
[----:B------:R-:W3:Y:S01]  /*58c0*/  @!UP1 LDCU UR4, c[0x0][0x980] ;  /* 0x00013000ff0497ac */ /* 0x000ee20008000800 */
[----:B-1----:R4:W5:Y:S02]  /*58d0*/  @P2 LDG.E R26, desc[UR8][R26.64] ;  /* 0x000000081a1a2981 */ /* 0x002964000c1e1900 */
[----:B---34-:R-:W-:Y:S07]  /*58e0*/  @!P2 IMAD.U32 R26, RZ, RZ, UR4 ;  /* 0x00000004ff1aae24 */ /* 0x018fee000f8e00ff */
.L_x_97:
[----:B-----5:R-:W-:Y:S01]  /*58f0*/  @!P1 FSETP.EQ.AND P3, PT, R26, RZ, PT ;  /* 0x000000ff1a00920b */ /* 0x020fe20003f62000 */
[----:B------:R-:W-:Y:S01]  /*5900*/  @!UPT UIADD3 URZ, UPT, UPT, URZ, URZ, URZ ;  /* 0x000000fffffff290 */ /* 0x000fe2000fffe0ff */
[----:B------:R-:W-:Y:S11]  /*5910*/  @!P1 BRA `(.L_x_98) ;  /* 0x0000000000149947 */ /* 0x000ff60003800000 */
[----:B------:R-:W-:Y:S02]  /*5920*/  LOP3.LUT P1, RZ, R45, 0xff, RZ, 0xc0, !PT ;  /* 0x000000ff2dff7812 */ /* 0x000fe4000782c0ff */
[----:B------:R-:W-:Y:S04]  /*5930*/  PLOP3.LUT P3, PT, PT, PT, UP1, 0x80, 0x8 ;  /* 0x000000000008781c */ /* 0x000fe80003f6f018 */
[----:B------:R-:W-:Y:S07]  /*5940*/  PLOP3.LUT P3, PT, P3, PT, PT, 0x8, 0x80 ;  /* 0x000000000080781c */ /* 0x000fee0001f6e170 */
[----:B------:R-:W-:Y:S11]  /*5950*/  @P1 FSETP.EQ.AND P3, PT, R26, RZ, PT ;  /* 0x000000ff1a00120b */ /* 0x000ff60003f62000 */
[----:B------:R-:W-:Y:S02]  /*5960*/  @!UPT UIADD3 URZ, UPT, UPT, URZ, URZ, URZ ;  /* 0x000000fffffff290 */ /* 0x000fe4000fffe0ff */
.L_x_98:
[----:B------:R-:W-:Y:S01]  /*5970*/  ULEA UR17, UR29, UR27, 0x3 ;  /* 0x0000001b1d117291 */ /* 0x000fe2000f8e18ff */
[----:B------:R-:W-:Y:S01]  /*5980*/  SHF.L.U32 R8, R10, 0x1f, RZ ;  /* 0x0000001f0a087819 */ /* 0x000fe200000006ff */
[----:B------:R-:W-:Y:S02]  /*5990*/  USHF.L.U32 UR11, UR44, 0x6, URZ ;  /* 0x000000062c0b7899 */ /* 0x000fe400080006ff */
[----:B------:R-:W-:Y:S02]  /*59a0*/  UISETP.NE.AND UP0, UPT, UR40, 0x1, UPT ;  /* 0x000000012800788c */ /* 0x000fe4000bf05270 */
[----:B------:R-:W-:Y:S01]  /*59b0*/  UIMAD.WIDE.U32 UR4, UR11, UR41, URZ ;  /* 0x000000290b0472a5 */ /* 0x000fe2000f8e00ff */
[----:B------:R-:W-:Y:S02]  /*59c0*/  ELECT P2, URZ, PT ;  /* 0x0000000000ff782f */ /* 0x000fe40003840000 */
[----:B------:R-:W3:Y:S02]  /*59d0*/  SYNCS.PHASECHK.TRANS64.TRYWAIT P1, [UR17+0x128], R8 ;  /* 0x00012808ff0075a7 */ /* 0x000ee40008021111 */
[----:B------:R-:W-:Y:S02]  /*59e0*/  PLOP3.LUT P2, PT, P3, P2, PT, 0xf2, 0x2f ;  /* 0x00000000002f781c */ /* 0x000fe40001f45e72 */
[----:B------:R-:W-:Y:S02]  /*59f0*/  UMOV UR4, UR5 ;  /* 0x0000000500047c82 */ /* 0x000fe40008000000 */
[----:B------:R-:W-:Y:S04]  /*5a00*/  USHF.R.U32.HI UR4, URZ, UR42, UR4 ;  /* 0x0000002aff047299 */ /* 0x000fe80008011604 */
[----:B------:R-:W-:Y:S02]  /*5a10*/  USEL UR12, UR11, UR4, !UP0 ;  /* 0x000000040b0c7287 */ /* 0x000fe4000c000000 */
[----:B------:R-:W-:Y:S02]  /*5a20*/  UISETP.NE.AND UP0, UPT, UR43, 0x1, UPT ;  /* 0x000000012b00788c */ /* 0x000fe4000bf05270 */
[----:B------:R-:W-:Y:S02]  /*5a30*/  UIMAD.WIDE.U32 UR4, UR12, UR48, URZ ;  /* 0x000000300c0472a5 */ /* 0x000fe4000f8e00ff */
[----:B------:R-:W-:Y:S01]  /*5a40*/  UIADD3 UR6, UPT, UPT, -UR12, URZ, URZ ;  /* 0x000000ff0c067290 */ /* 0x000fe2000fffe1ff */
[----:B-1----:R-:W-:Y:S03]  /*5a50*/  @!P2 IMAD.MOV.U32 R0, RZ, 0x20, RZ ;  /* 0x00000020ff00a824 */ /* 0x002fe600078e00ff */
[----:B------:R-:W-:Y:S01]  /*5a60*/  UIMAD UR11, UR40, UR6, UR11 ;  /* 0x00000006280b72a4 */ /* 0x000fe2000f8e020b */
[----:B------:R-:W-:Y:S01]  /*5a70*/  @!P2 IMAD.MOV.U32 R0, RZ, 0x400, R0 ;  /* 0x00000400ff00a824 */ /* 0x000fe200078e0000 */
[----:B------:R-:W-:Y:S02]  /*5a80*/  UMOV UR4, UR5 ;  /* 0x0000000500047c82 */ /* 0x000fe40008000000 */
[----:B------:R-:W-:Y:S04]  /*5a90*/  USHF.R.U32.HI UR4, URZ, UR49, UR4 ;  /* 0x00000031ff047299 */ /* 0x000fe80008011604 */
[----:B------:R-:W-:Y:S02]  /*5aa0*/  USEL UR13, UR12, UR4, !UP0 ;  /* 0x000000040c0d7287 */ /* 0x000fe4000c000000 */
[----:B------:R-:W-:Y:S02]  /*5ab0*/  UISETP.NE.AND UP0, UPT, UR50, 0x1, UPT ;  /* 0x000000013200788c */ /* 0x000fe4000bf05270 */
[----:B------:R-:W-:Y:S07]  /*5ac0*/  UIMAD.WIDE.U32 UR4, UR13, UR51, URZ ;  /* 0x000000330d0472a5 */ /* 0x000fee000f8e00ff */
[----:B------:R-:W-:Y:S02]  /*5ad0*/  UMOV UR4, UR5 ;  /* 0x0000000500047c82 */ /* 0x000fe40008000000 */
[----:B------:R-:W-:Y:S04]  /*5ae0*/  USHF.R.U32.HI UR4, URZ, UR53, UR4 ;  /* 0x00000035ff047299 */ /* 0x000fe80008011604 */
[----:B------:R-:W-:Y:S02]  /*5af0*/  USEL UR14, UR13, UR4, !UP0 ;  /* 0x000000040d0e7287 */ /* 0x000fe4000c000000 */
[----:B------:R-:W-:Y:S02]  /*5b00*/  UIADD3 UR4, UPT, UPT, -UR13, URZ, URZ ;  /* 0x000000ff0d047290 */ /* 0x000fe4000fffe1ff */
[----:B------:R-:W-:Y:S02]  /*5b10*/  UIADD3 UR5, UPT, UPT, -UR14, URZ, URZ ;  /* 0x000000ff0e057290 */ /* 0x000fe4000fffe1ff */
[----:B------:R-:W-:Y:S02]  /*5b20*/  UIMAD UR12, UR43, UR4, UR12 ;  /* 0x000000042b0c72a4 */ /* 0x000fe4000f8e020c */
[----:B------:R-:W-:Y:S01]  /*5b30*/  UIMAD UR13, UR50, UR5, UR13 ;  /* 0x00000005320d72a4 */ /* 0x000fe2000f8e020d */
[----:B---3--:R-:W-:Y:S11]  /*5b40*/  @!P1 BRA `(.L_x_99) ;  /* 0x0000003800f09947 */ /* 0x008ff60003800000 */
.L_x_195:
[----:B------:R-:W3:Y:S01]  /*5b50*/  S2UR UR22, SR_CgaCtaId ;  /* 0x00000000001679c3 */ /* 0x000ee20000008800 */
[----:B------:R-:W-:Y:S01]  /*5b60*/  @!P2 R2UR UR5, R0 ;  /* 0x000000000005a2ca */ /* 0x000fe200000e0000 */
[----:B------:R-:W-:Y:S01]  /*5b70*/  VOTEU.ALL UP0, P2 ;  /* 0x0000000000ff7886 */ /* 0x000fe20001000000 */
[----:B-1----:R-:W-:Y:S02]  /*5b80*/  @!P2 IADD3 R2, P1, PT, R12, 0x680, RZ ;  /* 0x000006800c02a810 */ /* 0x002fe40007f3e0ff */
[----:B------:R-:W-:Y:S02]  /*5b90*/  @P0 SHF.R.U32.HI R4, RZ, 0x10, R5 ;  /* 0x00000010ff040819 */ /* 0x000fe40000011605 */
[----:B------:R-:W-:Y:S01]  /*5ba0*/  @!P2 R2UR UR6, R2 ;  /* 0x000000000206a2ca */ /* 0x000fe200000e0000 */
[----:B------:R-:W-:Y:S01]  /*5bb0*/  @!P2 IMAD.X R0, RZ, RZ, R13, P1 ;  /* 0x000000ffff00a224 */ /* 0x000fe200008e060d */
[----:B------:R-:W-:Y:S01]  /*5bc0*/  @!UP0 ULEA UR4, UR29, UR27, 0xc ;  /* 0x0000001b1d048291 */ /* 0x000fe2000f8e60ff */
[----:B------:R-:W-:Y:S01]  /*5bd0*/  @P0 R2UR UR46, R4 ;  /* 0x00000000042e02ca */ /* 0x000fe200000e0000 */
[----:B------:R-:W-:Y:S02]  /*5be0*/  @!UP0 UIADD3 UR21, UPT, UPT, UR19, 0x20, URZ ;  /* 0x0000002013158890 */ /* 0x000fe4000fffe0ff */
[----:B------:R-:W-:Y:S02]  /*5bf0*/  @!UP0 UIADD3 UR8, UPT, UPT, UR4, 0x200, URZ ;  /* 0x0000020004088890 */ /* 0x000fe4000fffe0ff */
[----:B------:R-:W-:Y:S01]  /*5c00*/  @!UP0 UPRMT UR16, UR5, 0x5410, URZ ;  /* 0x0000541005108896 */ /* 0x000fe200080000ff */
[----:B------:R-:W-:Y:S01]  /*5c10*/  @!P2 R2UR UR5, R0 ;  /* 0x000000000005a2ca */ /* 0x000fe200000e0000 */
[----:B------:R-:W-:Y:S01]  /*5c20*/  @!UP0 UIADD3 UR18, UPT, UPT, UR4, 0xa00, URZ ;  /* 0x00000a0004128890 */ /* 0x000fe2000fffe0ff */
[----:B------:R-:W-:Y:S01]  /*5c30*/  @!P2 IMAD.MOV.U32 R0, RZ, RZ, 0x1000 ;  /* 0x00001000ff00a424 */ /* 0x000fe200078e00ff */
[----:B------:R-:W-:Y:S01]  /*5c40*/  UIADD3 UR4, UPT, UPT, UR29, 0x1, URZ ;  /* 0x000000011d047890 */ /* 0x000fe2000fffe0ff */
[----:B------:R-:W-:Y:S03]  /*5c50*/  IMAD.U32 R14, RZ, RZ, UR6 ;  /* 0x00000006ff0e7e24 */ /* 0x000fe6000f8e00ff */
[----:B------:R-:W-:Y:S02]  /*5c60*/  UISETP.NE.AND UP0, UPT, UR4, 0x3, UPT ;  /* 0x000000030400788c */ /* 0x000fe4000bf05270 */
[----:B------:R-:W-:Y:S02]  /*5c70*/  @!P2 R2UR UR6, R14 ;  /* 0x000000000e06a2ca */ /* 0x000fe400000e0000 */
[----:B------:R-:W-:Y:S02]  /*5c80*/  USEL UR4, UR4, URZ, UP0 ;  /* 0x000000ff04047287 */ /* 0x000fe40008000000 */
[----:B------:R-:W-:Y:S01]  /*5c90*/  IMAD.U32 R15, RZ, RZ, UR5 ;  /* 0x00000005ff0f7e24 */ /* 0x000fe2000f8e00ff */
[----:B------:R-:W-:Y:S02]  /*5ca0*/  USEL UR20, URZ, 0x1, UP0 ;  /* 0x00000001ff147887 */ /* 0x000fe40008000000 */
[----:B------:R-:W-:Y:S02]  /*5cb0*/  UIADD3 UR5, UPT, UPT, UR17, 0x110, URZ ;  /* 0x0000011011057890 */ /* 0x000fe4000fffe0ff */
[----:B------:R-:W-:Y:S01]  /*5cc0*/  @!P2 R2UR UR7, R15 ;  /* 0x000000000f07a2ca */ /* 0x000fe200000e0000 */
[----:B------:R-:W-:Y:S01]  /*5cd0*/  VOTEU.ALL UP0, P2 ;  /* 0x0000000000ff7886 */ /* 0x000fe20001000000 */
[----:B------:R-:W-:Y:S04]  /*5ce0*/  LOP3.LUT R10, R10, UR20, RZ, 0x3c, !PT ;  /* 0x000000140a0a7c12 */ /* 0x000fe8000f8e3cff */
[----:B------:R-:W-:Y:S01]  /*5cf0*/  @!UP0 UMOV UR9, UR5 ;  /* 0x0000000500098c82 */ /* 0x000fe20008000000 */
[----:B------:R-:W-:Y:S01]  /*5d00*/  @!UP0 UMOV UR10, UR19 ;  /* 0x00000013000a8c82 */ /* 0x000fe20008000000 */
[----:B------:R-:W-:Y:S05]  /*5d10*/  SHF.L.U32 R2, R10, 0x1f, RZ ;  /* 0x0000001f0a027819 */ /* 0x000fea00000006ff */
[----:B------:R1:W-:Y:S01]  /*5d20*/  @!UP0 UTMALDG.5D.IM2COL [UR8], [UR6], UR16 ;  /* 0x00000008060083b4 */ /* 0x0003e20008060010 */
[----:B------:R-:W-:Y:S05]  /*5d30*/  VOTEU.ALL UP0, P2 ;  /* 0x0000000000ff7886 */ /* 0x000fea0001000000 */
[----:B-1----:R-:W-:Y:S01]  /*5d40*/  @!UP0 UMOV UR8, UR18 ;  /* 0x0000001200088c82 */ /* 0x002fe20008000000 */
[----:B------:R-:W-:Y:S01]  /*5d50*/  @!UP0 UMOV UR9, UR5 ;  /* 0x0000000500098c82 */ /* 0x000fe20008000000 */
[----:B------:R-:W-:Y:S01]  /*5d60*/  @!UP0 UMOV UR10, UR21 ;  /* 0x00000015000a8c82 */ /* 0x000fe20008000000 */
[----:B---3--:R-:W-:Y:S01]  /*5d70*/  UPRMT UR5, UR22, 0x654, UR5 ;  /* 0x0000065416057896 */ /* 0x008fe20008000005 */
[----:B------:R1:W-:Y:S01]  /*5d80*/  @!UP0 UTMALDG.5D.IM2COL [UR8], [UR6], UR16 ;  /* 0x00000008060083b4 */ /* 0x0003e20008060010 */
[----:B------:R3:W-:Y:S07]  /*5d90*/  @!P2 SYNCS.ARRIVE.TRANS64.RED.A0TR RZ, [UR17+0x110], R0 ;  /* 0x00011000ffffa9a7 */ /* 0x0007ee0008300411 */
[----:B------:R-:W-:Y:S01]  /*5da0*/  SYNCS.ARRIVE.TRANS64.RED.A1T0 RZ, [UR5], RZ ;  /* 0x000000ffffff79a7 */ /* 0x000fe20008100405 */
[----:B-1----:R-:W-:Y:S09]  /*5db0*/  ULEA UR6, UR4, UR27, 0x3 ;  /* 0x0000001b04067291 */ /* 0x002ff2000f8e18ff */
[----:B------:R-:W1:Y:S02]  /*5dc0*/  SYNCS.PHASECHK.TRANS64.TRYWAIT P1, [UR6+0x128], R2 ;  /* 0x00012802ff0075a7 */ /* 0x000e640008021106 */
[----:B-1-3--:R-:W-:Y:S05]  /*5dd0*/  @!P1 BRA `(.L_x_100) ;  /* 0x0000003800649947 */ /* 0x00afea0003800000 */
.L_x_197:
[----:B------:R-:W-:Y:S01]  /*5de0*/  UIADD3 UR5, UPT, UPT, UR4, 0x1, URZ ;  /* 0x0000000104057890 */ /* 0x000fe2000fffe0ff */
[----:B-1----:R-:W-:Y:S01]  /*5df0*/  @!P2 IMAD.MOV.U32 R0, RZ, 0x20, RZ ;  /* 0x00000020ff00a824 */ /* 0x002fe200078e00ff */
[----:B------:R-:W-:Y:S01]  /*5e00*/  UIADD3 UR17, UPT, UPT, UR6, 0x110, URZ ;  /* 0x0000011006117890 */ /* 0x000fe2000fffe0ff */
[----:B------:R-:W1:Y:S01]  /*5e10*/  S2UR UR56, SR_CgaCtaId ;  /* 0x00000000003879c3 */ /* 0x000e620000008800 */
[----:B------:R-:W-:Y:S01]  /*5e20*/  UISETP.NE.AND UP0, UPT, UR5, 0x3, UPT ;  /* 0x000000030500788c */ /* 0x000fe2000bf05270 */
[----:B------:R-:W-:Y:S01]  /*5e30*/  @!P2 IMAD.MOV.U32 R0, RZ, 0x400, R0 ;  /* 0x00000400ff00a824 */ /* 0x000fe200078e0000 */
[----:B------:R-:W-:Y:S01]  /*5e40*/  UPLOP3.LUT UP4, UPT, UPT, UPT, UPT, 0x80, 0x8 ;  /* 0x000000000008789c */ /* 0x000fe20003f8f070 */
[----:B------:R-:W-:Y:S01]  /*5e50*/  @!P2 IADD3 R2, P0, PT, R12, 0x680, RZ ;  /* 0x000006800c02a810 */ /* 0x000fe20007f1e0ff */
[----:B------:R-:W-:Y:S01]  /*5e60*/  USEL UR29, UR5, URZ, UP0 ;  /* 0x000000ff051d7287 */ /* 0x000fe20008000000 */
[----:B------:R-:W-:Y:S01]  /*5e70*/  R2UR UR54, R47 ;  /* 0x000000002f3672ca */ /* 0x000fe200000e0000 */
[----:B------:R-:W-:Y:S01]  /*5e80*/  USEL UR28, URZ, 0x1, UP0 ;  /* 0x00000001ff1c7887 */ /* 0x000fe20008000000 */
[----:B------:R-:W-:Y:S01]  /*5e90*/  @!P2 R2UR UR5, R0 ;  /* 0x000000000005a2ca */ /* 0x000fe200000e0000 */
[----:B------:R-:W-:Y:S01]  /*5ea0*/  UMOV UR20, UR12 ;  /* 0x0000000c00147c82 */ /* 0x000fe20008000000 */
[----:B------:R-:W-:Y:S01]  /*5eb0*/  UMOV UR21, UR13 ;  /* 0x0000000d00157c82 */ /* 0x000fe20008000000 */
[----:B------:R-:W-:Y:S01]  /*5ec0*/  UMOV UR22, UR14 ;  /* 0x0000000e00167c82 */ /* 0x000fe20008000000 */
[----:B------:R-:W-:Y:S01]  /*5ed0*/  VOTEU.ALL UP0, P2 ;  /* 0x0000000000ff7886 */ /* 0x000fe20001000000 */
[----:B------:R-:W-:Y:S01]  /*5ee0*/  @!P2 IMAD.X R0, RZ, RZ, R13, P0 ;  /* 0x000000ffff00a224 */ /* 0x000fe200000e060d */
[----:B------:R-:W-:Y:S01]  /*5ef0*/  UMOV UR9, UR17 ;  /* 0x0000001100097c82 */ /* 0x000fe20008000000 */
[----:B------:R-:W-:Y:S02]  /*5f00*/  R2UR UR44, R48 ;  /* 0x00000000302c72ca */ /* 0x000fe400000e0000 */
[----:B------:R-:W-:Y:S01]  /*5f10*/  @!UP0 ULEA UR4, UR4, UR27, 0xc ;  /* 0x0000001b04048291 */ /* 0x000fe2000f8e60ff */
[----:B------:R-:W-:Y:S01]  /*5f20*/  LOP3.LUT R9, R9, 0x1, RZ, 0x3c, !PT ;  /* 0x0000000109097812 */ /* 0x000fe200078e3cff */
[----:B------:R-:W-:Y:S01]  /*5f30*/  @!UP0 UIADD3 UR18, UPT, UPT, UR19, 0x10, URZ ;  /* 0x0000001013128890 */ /* 0x000fe2000fffe0ff */
[----:B------:R-:W-:Y:S01]  /*5f40*/  LOP3.LUT R10, R10, UR28, RZ, 0x3c, !PT ;  /* 0x0000001c0a0a7c12 */ /* 0x000fe2000f8e3cff */
[----:B------:R-:W-:Y:S02]  /*5f50*/  @!UP0 UIADD3 UR16, UPT, UPT, UR4, 0x200, URZ ;  /* 0x0000020004108890 */ /* 0x000fe4000fffe0ff */
[----:B------:R-:W-:Y:S01]  /*5f60*/  @!UP0 UIADD3 UR8, UPT, UPT, UR4, 0xa00, URZ ;  /* 0x00000a0004088890 */ /* 0x000fe2000fffe0ff */
[----:B------:R-:W-:Y:S01]  /*5f70*/  @!P2 R2UR UR4, R0 ;  /* 0x000000000004a2ca */ /* 0x000fe200000e0000 */
[----:B------:R-:W-:Y:S01]  /*5f80*/  @!UP0 UPRMT UR7, UR5, 0x5410, URZ ;  /* 0x0000541005078896 */ /* 0x000fe200080000ff */
[----:B------:R-:W-:Y:S01]  /*5f90*/  @!P2 R2UR UR5, R2 ;  /* 0x000000000205a2ca */ /* 0x000fe200000e0000 */
[----:B------:R-:W-:Y:S01]  /*5fa0*/  @!UP0 UIADD3 UR10, UPT, UPT, UR19, 0x30, URZ ;  /* 0x00000030130a8890 */ /* 0x000fe2000fffe0ff */
[----:B------:R-:W-:Y:S02]  /*5fb0*/  VOTEU.ALL UP0, P2 ;  /* 0x0000000000ff7886 */ /* 0x000fe40001000000 */
[----:B------:R-:W-:Y:S01]  /*5fc0*/  UMOV UR19, UR11 ;  /* 0x0000000b00137c82 */ /* 0x000fe20008000000 */
[----:B------:R-:W-:Y:S06]  /*5fd0*/  UIADD3 UR44, UPT, UPT, UR23, UR44, URZ ;  /* 0x0000002c172c7290 */ /* 0x000fec000fffe0ff */
[----:B------:R-:W-:Y:S02]  /*5fe0*/  IMAD.U32 R5, RZ, RZ, UR4 ;  /* 0x00000004ff057e24 */ /* 0x000fe4000f8e00ff */
[----:B------:R-:W-:Y:S03]  /*5ff0*/  IMAD.U32 R4, RZ, RZ, UR5 ;  /* 0x00000005ff047e24 */ /* 0x000fe6000f8e00ff */
[----:B------:R-:W-:Y:S02]  /*6000*/  @!P2 R2UR UR5, R5 ;  /* 0x000000000505a2ca */ /* 0x000fe400000e0000 */
[----:B------:R-:W-:Y:S11]  /*6010*/  @!P2 R2UR UR4, R4 ;  /* 0x000000000404a2ca */ /* 0x000ff600000e0000 */
[----:B------:R-:W-:Y:S02]  /*6020*/  @!UPT UIADD3 URZ, UPT, UPT, URZ, URZ, URZ ;  /* 0x000000fffffff290 */ /* 0x000fe4000fffe0ff */
[----:B------:R3:W-:Y:S01]  /*6030*/  @!UP0 UTMALDG.5D.IM2COL [UR16], [UR4], UR7 ;  /* 0x00000010040083b4 */ /* 0x0007e20008060007 */
[----:B------:R-:W-:Y:S05]  /*6040*/  VOTEU.ALL UP0, P2 ;  /* 0x0000000000ff7886 */ /* 0x000fea0001000000 */
[----:B------:R1:W-:Y:S01]  /*6050*/  @!UP0 UTMALDG.5D.IM2COL [UR8], [UR4], UR7 ;  /* 0x00000008040083b4 */ /* 0x0003e20008060007 */
[----:B------:R4:W-:Y:S01]  /*6060*/  @!P2 SYNCS.ARRIVE.TRANS64.RED.A0TR RZ, [UR6+0x110], R3 ;  /* 0x00011003ffffa9a7 */ /* 0x0009e20008300406 */
[----:B---3--:R-:W-:Y:S02]  /*6070*/  UIADD3 UR19, UPT, UPT, UR15, UR54, URZ ;  /* 0x000000360f137290 */ /* 0x008fe4000fffe0ff */
[----:B-1----:R-:W-:Y:S09]  /*6080*/  UPRMT UR4, UR56, 0x654, UR17 ;  /* 0x0000065438047896 */ /* 0x002ff20008000011 */
[----:B------:R-:W-:Y:S01]  /*6090*/  SYNCS.ARRIVE.TRANS64.RED.A1T0 RZ, [UR4], RZ ;  /* 0x000000ffffff79a7 */ /* 0x000fe20008100404 */
[----:B------:R-:W-:Y:S05]  /*60a0*/  BRA.U UP2, `(.L_x_101) ;  /* 0xfffffff102507547 */ /* 0x000fea000b83ffff */
[----:B------:R-:W-:Y:S01]  /*60b0*/  UIADD3 UR27, UPT, UPT, UR27, 0x128, URZ ;  /* 0x000001281b1b7890 */ /* 0x000fe2000fffe0ff */
[----:B------:R-:W-:-:S03]  /*60c0*/  SHF.L.U32 R2, R10, 0x1f, RZ ;  /* 0x0000001f0a027819 */ /* 0x000fc600000006ff */
[----:B------:R-:W-:-:S09]  /*60d0*/  ULEA UR4, UR29, UR27, 0x3 ;  /* 0x0000001b1d047291 */ /* 0x000fd2000f8e18ff */
[----:B------:R-:W1:Y:S02]  /*60e0*/  SYNCS.PHASECHK.TRANS64.TRYWAIT P0, [UR4], R2 ;  /* 0x00000002ff0075a7 */ /* 0x000e640008001104 */
[----:B-1----:R-:W-:Y:S05]  /*60f0*/  @!P0 BRA `(.L_x_102) ;  /* 0x0000003400b48947 */ /* 0x002fea0003800000 */
.L_x_199:
[----:B------:R-:W-:-:S04]  /*6100*/  UIADD3 UR4, UPT, UPT, UR29, 0x1, URZ ;  /* 0x000000011d047890 */ /* 0x000fc8000fffe0ff */
[----:B------:R-:W-:-:S04]  /*6110*/  UISETP.NE.AND UP0, UPT, UR4, 0x3, UPT ;  /* 0x000000030400788c */ /* 0x000fc8000bf05270 */
[----:B------:R-:W-:Y:S02]  /*6120*/  USEL UR6, URZ, 0x1, UP0 ;  /* 0x00000001ff067887 */ /* 0x000fe40008000000 */
[----:B------:R-:W-:-:S04]  /*6130*/  USEL UR4, UR4, URZ, UP0 ;  /* 0x000000ff04047287 */ /* 0x000fc80008000000 */
[----:B------:R-:W-:Y:S01]  /*6140*/  ULEA UR5, UR4, UR27, 0x3 ;  /* 0x0000001b04057291 */ /* 0x000fe2000f8e18ff */
[----:B------:R-:W-:-:S04]  /*6150*/  LOP3.LUT R10, R10, UR6, RZ, 0x3c, !PT ;  /* 0x000000060a0a7c12 */ /* 0x000fc8000f8e3cff */
[----:B-1----:R-:W-:-:S04]  /*6160*/  SHF.L.U32 R2, R10, 0x1f, RZ ;  /* 0x0000001f0a027819 */ /* 0x002fc800000006ff */
[----:B------:R-:W1:Y:S02]  /*6170*/  SYNCS.PHASECHK.TRANS64.TRYWAIT P0, [UR5], R2 ;  /* 0x00000002ff0075a7 */ /* 0x000e640008001105 */
[----:B-1----:R-:W-:Y:S05]  /*6180*/  @!P0 BRA `(.L_x_103) ;  /* 0x0000003400a88947 */ /* 0x002fea0003800000 */
.L_x_201:
[----:B------:R-:W-:-:S04]  /*6190*/  UIADD3 UR4, UPT, UPT, UR4, 0x1, URZ ;  /* 0x0000000104047890 */ /* 0x000fc8000fffe0ff */
[----:B------:R-:W-:-:S04]  /*61a0*/  UISETP.NE.AND UP0, UPT, UR4, 0x3, UPT ;  /* 0x000000030400788c */ /* 0x000fc8000bf05270 */
[----:B------:R-:W-:Y:S02]  /*61b0*/  USEL UR5, URZ, 0x1, UP0 ;  /* 0x00000001ff057887 */ /* 0x000fe40008000000 */
[----:B------:R-:W-:-:S04]  /*61c0*/  USEL UR4, UR4, URZ, UP0 ;  /* 0x000000ff04047287 */ /* 0x000fc80008000000 */
[----:B------:R-:W-:Y:S01]  /*61d0*/  ULEA UR4, UR4, UR27, 0x3 ;  /* 0x0000001b04047291 */ /* 0x000fe2000f8e18ff */
[----:B-1----:R-:W-:-:S04]  /*61e0*/  LOP3.LUT R2, R10, UR5, RZ, 0x3c, !PT ;  /* 0x000000050a027c12 */ /* 0x002fc8000f8e3cff */
[----:B------:R-:W-:Y:S01]  /*61f0*/  SHF.L.U32 R2, R2, 0x1f, RZ ;  /* 0x0000001f02027819 */ /* 0x000fe200000006ff */
[----:B------:R-:W-:-:S07]  /*6200*/  IMAD.U32 R0, RZ, RZ, UR4 ;  /* 0x00000004ff007e24 */ /* 0x000fce000f8e00ff */
.L_x_104:
[----:B-1----:R1:W3:Y:S02]  /*6210*/  SYNCS.PHASECHK.TRANS64.TRYWAIT P0, [R0+URZ], R2 ;  /* 0x00000002000075a7 */ /* 0x0022e400080011ff */
[----:B---3--:R-:W-:Y:S05]  /*6220*/  @!P0 NANOSLEEP.SYNCS 0x989680 ;  /* 0x009896800000895d */ /* 0x008fea0003900000 */
[----:B------:R-:W3:Y:S02]  /*6230*/  @!P0 SYNCS.PHASECHK.TRANS64 P0, [R0+URZ], R2 ;  /* 0x00000002000085a7 */ /* 0x000ee400080010ff */
[----:B--23--:R-:W-:Y:S05]  /*6240*/  @P0 EXIT ;  /* 0x000000000000094d */ /* 0x00cfea0003800000 */
[----:B------:R-:W-:Y:S05]  /*6250*/  BRA `(.L_x_104) ;  /* 0xfffffffc00ec7947 */ /* 0x000fea000383ffff */
.L_x_92:
[----:B------:R-:W-:-:S06]  /*6260*/  UISETP.GE.AND UP0, UPT, UR18, 0x4, UPT ;  /* 0x000000041200788c */ /* 0x000fcc000bf06270 */
[----:B------:R-:W-:-:S13]  /*6270*/  PLOP3.LUT P0, PT, PT, PT, UP0, 0x80, 0x8 ;  /* 0x000000000008781c */ /* 0x000fda0003f0f008 */
[----:B-1----:R-:W-:Y:S05]  /*6280*/  @!P0 EXIT ;  /* 0x000000000000894d */ /* 0x002fea0003800000 */
[----:B------:R-:W1:Y:S08]  /*6290*/  S2UR UR4, SR_CgaCtaId ;  /* 0x00000000000479c3 */ /* 0x000e700000008800 */
[----:B------:R-:W-:Y:S01]  /*62a0*/  BAR.SYNC.DEFER_BLOCKING 0x6, 0xa0 ;  /* 0x0182800000007b1d */ /* 0x000fe20000010000 */
[----:B------:R-:W-:Y:S01]  /*62b0*/  IMAD.SHL.U32 R44, R53, 0x10, RZ ;  /* 0x00000010352c7824 */ /* 0x000fe200078e00ff */
[----:B------:R-:W-:Y:S01]  /*62c0*/  CS2R R50, SRZ ;  /* 0x0000000000327805 */ /* 0x000fe2000001ff00 */
[----:B------:R-:W-:-:S02]  /*62d0*/  IMAD.SHL.U32 R0, R46, 0x200, RZ ;  /* 0x000002002e007824 */ /* 0x000fc400078e00ff */
[C---:B------:R-:W-:Y:S01]  /*62e0*/  IMAD.SHL.U32 R4, R53.reuse, 0x2, RZ ;  /* 0x0000000235047824 */ /* 0x040fe200078e00ff */
[----:B------:R-:W-:Y:S02]  /*62f0*/  UMOV UR45, 0x400 ;  /* 0x00000400002d7882 */ /* 0x000fe40000000000 */
[----:B------:R-:W2:Y:S01]  /*6300*/  LDC.64 R42, c[0x0][0x9b0] ;  /* 0x00026c00ff2a7b82 */ /* 0x000ea20000000a00 */
[C---:B------:R-:W-:Y:S01]  /*6310*/  LOP3.LUT R52, R44.reuse, 0x5b0, RZ, 0xc0, !PT ;  /* 0x000005b02c347812 */ /* 0x040fe200078ec0ff */
[----:B------:R-:W-:Y:S01]  /*6320*/  IMAD.U32 R23, R53, 0x10000, RZ ;  /* 0x0001000035177824 */ /* 0x000fe200078e00ff */
[----:B------:R-:W-:Y:S01]  /*6330*/  LOP3.LUT R5, R44, 0x40, RZ, 0xc0, !PT ;  /* 0x000000402c057812 */ /* 0x000fe200078ec0ff */
[----:B------:R-:W-:Y:S01]  /*6340*/  IMAD.MOV.U32 R22, RZ, RZ, RZ ;  /* 0x000000ffff167224 */ /* 0x000fe200078e00ff */
[----:B------:R-:W-:Y:S01]  /*6350*/  LOP3.LUT R52, R52, 0x200, R0, 0xf8, !PT ;  /* 0x0000020034347812 */ /* 0x000fe200078ef800 */
[----:B------:R-:W-:Y:S01]  /*6360*/  IMAD.SHL.U32 R0, R46, 0x200000, RZ ;  /* 0x002000002e007824 */ /* 0x000fe200078e00ff */
[----:B------:R-:W-:Y:S01]  /*6370*/  LOP3.LUT P0, RZ, R44, 0x40, RZ, 0xc0, !PT ;  /* 0x000000402cff7812 */ /* 0x000fe2000780c0ff */
[----:B------:R-:W3:Y:S01]  /*6380*/  LDC.64 R40, c[0x0][0x9a8] ;  /* 0x00026a00ff287b82 */ /* 0x000ee20000000a00 */
[----:B------:R-:W-:Y:S01]  /*6390*/  LOP3.LUT R4, R5, 0x8, R4, 0xf8, !PT ;  /* 0x0000000805047812 */ /* 0x000fe200078ef804 */
[----:B------:R-:W4:Y:S01]  /*63a0*/  LDCU UR59, c[0x0][0x370] ;  /* 0x00006e00ff3b77ac */ /* 0x000f220008000800 */
[----:B------:R-:W-:-:S02]  /*63b0*/  LOP3.LUT R0, R0, 0x200000, RZ, 0xc0, !PT ;  /* 0x0020000000007812 */ /* 0x000fc400078ec0ff */
[----:B------:R-:W-:Y:S01]  /*63c0*/  LOP3.LUT R52, R52, R4, RZ, 0xfc, !PT ;  /* 0x0000000434347212 */ /* 0x000fe200078efcff */
[----:B------:R-:W2:Y:S01]  /*63d0*/  LDCU UR42, c[0x0][0xc0c] ;  /* 0x00018180ff2a77ac */ /* 0x000ea20008000800 */
[----:B------:R-:W-:Y:S02]  /*63e0*/  LOP3.LUT R23, R0, 0x400000, R23, 0xf8, !PT ;  /* 0x0040000000177812 */ /* 0x000fe400078ef817 */
[----:B------:R-:W-:Y:S01]  /*63f0*/  P2R R0, PR, RZ, 0x1 ;  /* 0x00000001ff007803 */ /* 0x000fe20000000000 */
[----:B-1----:R-:W-:Y:S01]  /*6400*/  ULEA UR45, UR4, UR45, 0x18 ;  /* 0x0000002d042d7291 */ /* 0x002fe2000f8ec0ff */
[----:B------:R-:W-:Y:S01]  /*6410*/  LOP3.LUT R53, R53, 0x60, RZ, 0xc0, !PT ;  /* 0x0000006035357812 */ /* 0x000fe200078ec0ff */
[----:B------:R-:W1:Y:S02]  /*6420*/  LDCU UR38, c[0x0][0xc30] ;  /* 0x00018600ff2677ac */ /* 0x000e640008000800 */
[----:B------:R-:W-:Y:S01]  /*6430*/  UIADD3 UR4, UPT, UPT, UR45, 0x200, URZ ;  /* 0x000002002d047890 */ /* 0x000fe2000fffe0ff */
[----:B------:R-:W1:Y:S04]  /*6440*/  LDCU.64 UR56, c[0x0][0x988] ;  /* 0x00013100ff3877ac */ /* 0x000e680008000a00 */
[----:B------:R-:W4:Y:S01]  /*6450*/  LDS R2, [UR45+0x1a0] ;  /* 0x0001a02dff027984 */ /* 0x000f220008000800 */
[----:B------:R-:W-:Y:S01]  /*6460*/  IMAD.U32 R0, RZ, RZ, UR4 ;  /* 0x00000004ff007e24 */ /* 0x000fe2000f8e00ff */
[----:B------:R-:W1:Y:S01]  /*6470*/  LDCU.64 UR40, c[0x0][0xc28] ;  /* 0x00018500ff2877ac */ /* 0x000e620008000a00 */
[----:B------:R-:W1:Y:S01]  /*6480*/  LDCU.64 UR62, c[0x0][0x990] ;  /* 0x00013200ff3e77ac */ /* 0x000e620008000a00 */
[----:B------:R-:W1:Y:S01]  /*6490*/  LDCU.128 UR52, c[0x0][0xc10] ;  /* 0x00018200ff3477ac */ /* 0x000e620008000c00 */
[----:B------:R-:W1:Y:S01]  /*64a0*/  LDCU UR58, c[0x0][0x374] ;  /* 0x00006e80ff3a77ac */ /* 0x000e620008000800 */
[----:B------:R-:W-:Y:S01]  /*64b0*/  UMOV UR51, 0x1 ;  /* 0x0000000100337882 */ /* 0x000fe20000000000 */
[----:B------:R-:W-:Y:S01]  /*64c0*/  UMOV UR48, URZ ;  /* 0x000000ff00307c82 */ /* 0x000fe20008000000 */
[----:B------:R-:W-:Y:S01]  /*64d0*/  UMOV UR50, URZ ;  /* 0x000000ff00327c82 */ /* 0x000fe20008000000 */
[----:B------:R-:W-:Y:S01]  /*64e0*/  UMOV UR49, URZ ;  /* 0x000000ff00317c82 */ /* 0x000fe20008000000 */
[C---:B----4-:R-:W-:Y:S01]  /*64f0*/  VIADD R3, R2.reuse, 0x20 ;  /* 0x0000002002037836 */ /* 0x050fe20000000000 */
[----:B------:R-:W-:-:S04]  /*6500*/  LOP3.LUT R2, R2, 0xffff, RZ, 0xc0, !PT ;  /* 0x0000ffff02027812 */ /* 0x000fc800078ec0ff */
[----:B------:R-:W-:-:S05]  /*6510*/  LOP3.LUT R3, R3, 0xffff, RZ, 0xc0, !PT ;  /* 0x0000ffff03037812 */ /* 0x000fca00078ec0ff */
[----:B-123--:R4:W-:Y:S02]  /*6520*/  STL.64 [R1], R2 ;  /* 0x0000000201007387 */ /* 0x00e9e40000100a00 */
.L_x_135:
[----:B----4-:R-:W-:Y:S04]  /*6530*/  SHF.L.U32 R2, R50, 0x1f, RZ ;  /* 0x0000001f32027819 */ /* 0x010fe800000006ff */
[----:B------:R-:W1:Y:S02]  /*6540*/  SYNCS.PHASECHK.TRANS64.TRYWAIT P0, [UR45+0x150], R2 ;  /* 0x00015002ff0075a7 */ /* 0x000e64000800112d */
[----:B-1----:R-:W-:Y:S05]  /*6550*/  @!P0 BRA `(.L_x_105) ;  /* 0x0000003000cc8947 */ /* 0x002fea0003800000 */
.L_x_203:
[----:B-1----:R-:W-:Y:S01]  /*6560*/  LEA R2, R22, UR43, 0x2 ;  /* 0x0000002b16027c11 */ /* 0x002fe2000f8e10ff */
[----:B------:R-:W1:Y:S01]  /*6570*/  LDS.128 R4, [UR45+0x190] ;  /* 0x0001902dff047984 */ /* 0x000e620008000c00 */
[----:B------:R-:W-:Y:S02]  /*6580*/  UIADD3 UR4, UPT, UPT, UR45, 0x158, URZ ;  /* 0x000001582d047890 */ /* 0x000fe4000fffe0ff */
[----:B------:R-:W-:Y:S01]  /*6590*/  UISETP.GE.AND UP0, UPT, UR39, 0x1, UPT ;  /* 0x000000012700788c */ /* 0x000fe2000bf06270 */
[----:B------:R-:W-:Y:S01]  /*65a0*/  @!PT LDS RZ, [RZ] ;  /* 0x00000000fffff984 */ /* 0x000fe20000000800 */
[----:B------:R-:W-:Y:S01]  /*65b0*/  @!PT LDS RZ, [RZ] ;  /* 0x00000000fffff984 */ /* 0x000fe20000000800 */
[----:B------:R-:W-:Y:S01]  /*65c0*/  @!PT LDS RZ, [RZ] ;  /* 0x00000000fffff984 */ /* 0x000fe20000000800 */
[----:B------:R-:W-:Y:S01]  /*65d0*/  @!PT LDS RZ, [RZ] ;  /* 0x00000000fffff984 */ /* 0x000fe20000000800 */
[----:B------:R2:W-:Y:S06]  /*65e0*/  MEMBAR.ALL.CTA ;  /* 0x0000000000007992 */ /* 0x0005ec0000008000 */
[----:B--2---:R-:W2:Y:S01]  /*65f0*/  FENCE.VIEW.ASYNC.S ;  /* 0x00000000000073c6 */ /* 0x004ea20000000000 */
[----:B------:R-:W-:Y:S09]  /*6600*/  UPRMT UR4, URZ, 0x654, UR4 ;  /* 0x00000654ff047896 */ /* 0x000ff20008000004 */
[----:B--2---:R-:W-:Y:S01]  /*6610*/  SYNCS.ARRIVE.TRANS64.RED.A1T0 RZ, [UR4], RZ ;  /* 0x000000ffffff79a7 */ /* 0x004fe20008100404 */
[----:B------:R-:W5:Y:S01]  /*6620*/  LDL R2, [R2] ;  /* 0x0000000002027983 */ /* 0x000f620000100800 */
[----:B-1----:R-:W-:Y:S11]  /*6630*/  LOP3.LUT P0, RZ, R6, 0x1, RZ, 0xc0, !PT ;  /* 0x0000000106ff7812 */ /* 0x002ff6000780c0ff */
[----:B------:R-:W-:Y:S02]  /*6640*/  @!UPT UIADD3 URZ, UPT, UPT, URZ, URZ, URZ ;  /* 0x000000fffffff290 */ /* 0x000fe4000fffe0ff */
[----:B------:R-:W-:Y:S01]  /*6650*/  VOTEU.ANY UP1, P0 ;  /* 0x0000000000ff7886 */ /* 0x000fe20000020100 */
[----:B------:R-:W-:Y:S01]  /*6660*/  PLOP3.LUT P0, PT, PT, PT, UP1, 0x80, 0x8 ;  /* 0x000000000008781c */ /* 0x000fe20003f0f018 */
[----:B------:R-:W-:Y:S11]  /*6670*/  UP2UR UR60, UPR, URZ, 0x2 ;  /* 0x00000002ff3c7883 */ /* 0x000ff60008000000 */
[----:B------:R-:W-:Y:S01]  /*6680*/  @!UPT UIADD3 URZ, UPT, UPT, URZ, URZ, URZ ;  /* 0x000000fffffff290 */ /* 0x000fe2000fffe0ff */
[----:B------:R-:W-:Y:S02]  /*6690*/  @P0 MOV R3, R4 ;  /* 0x0000000400030202 */ /* 0x000fe40000000f00 */
[----:B------:R-:W-:Y:S02]  /*66a0*/  @P0 LOP3.LUT R0, R5, 0xffff, RZ, 0xc0, !PT ;  /* 0x0000ffff05000812 */ /* 0x000fe400078ec0ff */
[----:B------:R-:W-:Y:S02]  /*66b0*/  @P0 R2UR UR5, R3 ;  /* 0x00000000030502ca */ /* 0x000fe400000e0000 */
[----:B------:R-:W-:Y:S11]  /*66c0*/  @P0 R2UR UR4, R0 ;  /* 0x00000000000402ca */ /* 0x000ff600000e0000 */
[----:B------:R-:W-:Y:S02]  /*66d0*/  @UP1 UMOV UR37, UR5 ;  /* 0x0000000500251c82 */ /* 0x000fe40008000000 */
[----:B------:R-:W-:Y:S01]  /*66e0*/  @UP1 UMOV UR36, UR4 ;  /* 0x0000000400241c82 */ /* 0x000fe20008000000 */
[----:B------:R-:W-:Y:S05]  /*66f0*/  BRA.U !UP0, `(.L_x_106) ;  /* 0x0000000108cc7547 */ /* 0x000fea000b800000 */
[----:B------:R-:W1:Y:S01]  /*6700*/  LDCU UR9, c[0x0][0xc20] ;  /* 0x00018400ff0977ac */ /* 0x000e620008000800 */
[----:B------:R-:W-:Y:S02]  /*6710*/  UIMAD.WIDE.U32 UR4, UR58, UR55, URZ ;  /* 0x000000373a0472a5 */ /* 0x000fe4000f8e00ff */
[----:B------:R-:W-:Y:S02]  /*6720*/  UIMAD.WIDE.U32 UR6, UR59, UR52, URZ ;  /* 0x000000343b0672a5 */ /* 0x000fe4000f8e00ff */
[----:B------:R-:W-:Y:S02]  /*6730*/  UIMAD.WIDE.U32 UR10, UR36, UR55, URZ ;  /* 0x00000037240a72a5 */ /* 0x000fe4000f8e00ff */
[----:B------:R-:W-:Y:S02]  /*6740*/  UISETP.NE.AND UP0, UPT, UR54, 0x1, UPT ;  /* 0x000000013600788c */ /* 0x000fe4000bf05270 */
[----:B------:R-:W-:Y:S02]  /*6750*/  UISETP.NE.AND UP1, UPT, UR42, 0x1, UPT ;  /* 0x000000012a00788c */ /* 0x000fe4000bf25270 */
[----:B------:R-:W-:Y:S02]  /*6760*/  UISETP.NE.AND UP2, UPT, UR39, 0x1, UPT ;  /* 0x000000012700788c */ /* 0x000fe4000bf45270 */
[----:B------:R-:W-:Y:S01]  /*6770*/  UIMAD.WIDE.U32 UR12, UR37, UR52, URZ ;  /* 0x00000034250c72a5 */ /* 0x000fe2000f8e00ff */
[----:B------:R-:W-:Y:S01]  /*6780*/  UMOV UR4, UR5 ;  /* 0x0000000500047c82 */ /* 0x000fe20008000000 */
[----:B------:R-:W-:Y:S01]  /*6790*/  UMOV UR6, UR11 ;  /* 0x0000000b00067c82 */ /* 0x000fe20008000000 */
[----:B-1----:R-:W-:Y:S03]  /*67a0*/  USHF.R.U32.HI UR8, URZ, UR9, UR4 ;  /* 0x00000009ff087299 */ /* 0x002fe60008011604 */
[----:B------:R-:W-:Y:S02]  /*67b0*/  UMOV UR4, UR7 ;  /* 0x0000000700047c82 */ /* 0x000fe40008000000 */
[----:B------:R-:W-:Y:S02]  /*67c0*/  USHF.R.U32.HI UR5, URZ, UR53, UR4 ;  /* 0x00000035ff057299 */ /* 0x000fe40008011604 */
[----:B------:R-:W-:Y:S02]  /*67d0*/  USEL UR4, UR58, UR8, !UP0 ;  /* 0x000000083a047287 */ /* 0x000fe4000c000000 */
[----:B------:R-:W-:Y:S02]  /*67e0*/  USHF.R.U32.HI UR8, URZ, UR9, UR6 ;  /* 0x00000009ff087299 */ /* 0x000fe40008011606 */
[----:B------:R-:W-:Y:S02]  /*67f0*/  UIMAD.WIDE.U32 UR6, UR4, UR40, URZ ;  /* 0x00000028040672a5 */ /* 0x000fe4000f8e00ff */
[----:B------:R-:W-:Y:S02]  /*6800*/  USEL UR9, UR59, UR5, !UP1 ;  /* 0x000000053b097287 */ /* 0x000fe4000c800000 */
[----:B------:R-:W-:Y:S02]  /*6810*/  USEL UR8, UR36, UR8, !UP0 ;  /* 0x0000000824087287 */ /* 0x000fe4000c000000 */
[----:B------:R-:W-:Y:S01]  /*6820*/  UIMAD.WIDE.U32 UR10, UR9, UR40, URZ ;  /* 0x00000028090a72a5 */ /* 0x000fe2000f8e00ff */
[----:B------:R-:W-:Y:S01]  /*6830*/  UMOV UR6, UR7 ;  /* 0x0000000700067c82 */ /* 0x000fe20008000000 */
[----:B------:R-:W-:Y:S01]  /*6840*/  UMOV UR5, UR13 ;  /* 0x0000000d00057c82 */ /* 0x000fe20008000000 */
[----:B------:R-:W-:Y:S02]  /*6850*/  @UP2 USHF.R.U32.HI UR4, URZ, UR41, UR6 ;  /* 0x00000029ff042299 */ /* 0x000fe40008011606 */
[----:B------:R-:W-:Y:S02]  /*6860*/  USHF.R.U32.HI UR5, URZ, UR53, UR5 ;  /* 0x00000035ff057299 */ /* 0x000fe40008011605 */
[----:B------:R-:W-:Y:S02]  /*6870*/  UIMAD UR4, UR39, UR4, URZ ;  /* 0x00000004270472a4 */ /* 0x000fe4000f8e02ff */
[----:B------:R-:W-:Y:S02]  /*6880*/  USEL UR5, UR37, UR5, !UP1 ;  /* 0x0000000525057287 */ /* 0x000fe4000c800000 */
[----:B------:R-:W-:Y:S01]  /*6890*/  UISETP.GE.AND UP0, UPT, UR8, UR4, UPT ;  /* 0x000000040800728c */ /* 0x000fe2000bf06270 */
[----:B------:R-:W-:Y:S01]  /*68a0*/  UMOV UR6, UR11 ;  /* 0x0000000b00067c82 */ /* 0x000fe20008000000 */
[----:B------:R-:W-:Y:S02]  /*68b0*/  UIMAD.WIDE.U32 UR10, UR8, UR40, URZ ;  /* 0x00000028080a72a5 */ /* 0x000fe4000f8e00ff */
[----:B------:R-:W-:Y:S04]  /*68c0*/  @UP2 USHF.R.U32.HI UR9, URZ, UR41, UR6 ;  /* 0x00000029ff092299 */ /* 0x000fe80008011606 */
[----:B------:R-:W-:Y:S01]  /*68d0*/  UIMAD UR6, UR39, UR9, URZ ;  /* 0x00000009270672a4 */ /* 0x000fe2000f8e02ff */
[----:B------:R-:W-:Y:S03]  /*68e0*/  UMOV UR4, UR11 ;  /* 0x0000000b00047c82 */ /* 0x000fe60008000000 */
[----:B------:R-:W-:Y:S02]  /*68f0*/  UISETP.GE.OR UP0, UPT, UR5, UR6, UP0 ;  /* 0x000000060500728c */ /* 0x000fe40008706670 */
[----:B------:R-:W-:Y:S02]  /*6900*/  USHF.R.U32.HI UR4, URZ, UR41, UR4 ;  /* 0x00000029ff047299 */ /* 0x000fe40008011604 */
[----:B------:R-:W-:Y:S02]  /*6910*/  UIMAD.WIDE.U32 UR6, UR5, UR40, URZ ;  /* 0x00000028050672a5 */ /* 0x000fe4000f8e00ff */
[----:B------:R-:W-:Y:S02]  /*6920*/  USEL UR11, UR8, UR4, !UP2 ;  /* 0x00000004080b7287 */ /* 0x000fe4000d000000 */
[----:B------:R-:W-:Y:S02]  /*6930*/  UIADD3 UR6, UPT, UPT, -UR5, URZ, URZ ;  /* 0x000000ff05067290 */ /* 0x000fe4000fffe1ff */
[----:B------:R-:W-:Y:S02]  /*6940*/  UIADD3 UR10, UPT, UPT, -UR11, URZ, URZ ;  /* 0x000000ff0b0a7290 */ /* 0x000fe4000fffe1ff */
[----:B------:R-:W-:Y:S02]  /*6950*/  UIMAD UR6, UR42, UR6, UR37 ;  /* 0x000000062a0672a4 */ /* 0x000fe4000f8e0225 */
[----:B------:R-:W-:Y:S01]  /*6960*/  UIMAD UR10, UR39, UR10, UR8 ;  /* 0x0000000a270a72a4 */ /* 0x000fe2000f8e0208 */
[----:B------:R-:W-:Y:S01]  /*6970*/  @!UP0 UMOV UR4, UR7 ;  /* 0x0000000700048c82 */ /* 0x000fe20008000000 */
[----:B------:R-:W-:Y:S02]  /*6980*/  UIADD3 UR7, UPT, UPT, -UR8, URZ, URZ ;  /* 0x000000ff08077290 */ /* 0x000fe4000fffe1ff */
[----:B------:R-:W-:Y:S04]  /*6990*/  @!UP0 USHF.R.U32.HI UR4, URZ, UR41, UR4 ;  /* 0x00000029ff048299 */ /* 0x000fe80008011604 */
[----:B------:R-:W-:Y:S04]  /*69a0*/  @!UP0 USEL UR4, UR5, UR4, !UP2 ;  /* 0x0000000405048287 */ /* 0x000fe8000d000000 */
[----:B------:R-:W-:Y:S02]  /*69b0*/  @!UP0 UIMAD UR9, UR9, UR10, UR4 ;  /* 0x0000000a090982a4 */ /* 0x000fe4000f8e0204 */
[----:B------:R-:W-:Y:S02]  /*69c0*/  @!UP0 UIADD3 UR10, UPT, UPT, UR11, -UR4, URZ ;  /* 0x800000040b0a8290 */ /* 0x000fe4000fffe0ff */
[----:B------:R-:W-:Y:S02]  /*69d0*/  UIMAD UR4, UR54, UR7, UR36 ;  /* 0x00000007360472a4 */ /* 0x000fe4000f8e0224 */
[----:B------:R-:W-:Y:S03]  /*69e0*/  @!UP0 UIMAD UR8, UR10, UR39, UR5 ;  /* 0x000000270a0882a4 */ /* 0x000fe6000f8e0205 */
[----:B------:R-:W-:Y:S02]  /*69f0*/  @!UP0 UMOV UR5, UR9 ;  /* 0x0000000900058c82 */ /* 0x000fe40008000000 */
[----:B------:R-:W-:Y:S02]  /*6a00*/  UIMAD UR37, UR5, UR42, UR6 ;  /* 0x0000002a052572a4 */ /* 0x000fe4000f8e0206 */
[----:B------:R-:W-:Y:S11]  /*6a10*/  UIMAD UR36, UR8, UR54, UR4 ;  /* 0x00000036082472a4 */ /* 0x000ff6000f8e0204 */
[----:B------:R-:W-:Y:S01]  /*6a20*/  @!UPT UIADD3 URZ, UPT, UPT, URZ, URZ, URZ ;  /* 0x000000fffffff290 */ /* 0x000fe2000fffe0ff */
.L_x_106:
[----:B------:R-:W-:Y:S01]  /*6a30*/  UISETP.NE.AND UP0, UPT, UR38, 0x1, UPT ;  /* 0x000000012600788c */ /* 0x000fe2000bf05270 */
[----:B------:R-:W-:Y:S01]  /*6a40*/  @P0 SHF.R.U32.HI R4, RZ, 0x10, R5 ;  /* 0x00000010ff040819 */ /* 0x000fe20000011605 */
[----:B------:R-:W-:Y:S02]  /*6a50*/  UIADD3 UR11, UPT, UPT, UR45, 0x200, URZ ;  /* 0x000002002d0b7890 */ /* 0x000fe4000fffe0ff */
[----:B------:R-:W-:Y:S01]  /*6a60*/  USHF.L.U32 UR47, UR19, 0x6, URZ ;  /* 0x00000006132f7899 */ /* 0x000fe200080006ff */
[----:B------:R-:W-:Y:S06]  /*6a70*/  @P0 R2UR UR61, R4 ;  /* 0x00000000043d02ca */ /* 0x000fec00000e0000 */
[----:B------:R-:W1:Y:S01]  /*6a80*/  @!UP0 LDCU.128 UR12, c[0x0][0xc10] ;  /* 0x00018200ff0c87ac */ /* 0x000e620008000c00 */
[----:B------:R-:W2:Y:S01]  /*6a90*/  @!UP0 LDCU UR5, c[0x0][0xc0c] ;  /* 0x00018180ff0587ac */ /* 0x000ea20008000800 */
[----:B------:R-:W3:Y:S01]  /*6aa0*/  @!UP0 LDCU UR10, c[0x0][0xc20] ;  /* 0x00018400ff0a87ac */ /* 0x000ee20008000800 */
[----:B-1----:R-:W-:Y:S02]  /*6ab0*/  UIMAD.WIDE.U32 UR8, UR37, UR12, URZ ;  /* 0x0000000c250872a5 */ /* 0x002fe4000f8e00ff */
[----:B------:R-:W-:Y:S02]  /*6ac0*/  UIMAD.WIDE.U32 UR6, UR36, UR15, URZ ;  /* 0x0000000f240672a5 */ /* 0x000fe4000f8e00ff */
[----:B------:R-:W-:Y:S03]  /*6ad0*/  @!UP0 UISETP.NE.AND UP1, UPT, UR14, 0x1, UPT ;  /* 0x000000010e00888c */ /* 0x000fe6000bf25270 */
[----:B------:R-:W-:Y:S01]  /*6ae0*/  @!UP0 UMOV UR4, UR9 ;  /* 0x0000000900048c82 */ /* 0x000fe20008000000 */
[----:B--2---:R-:W-:Y:S02]  /*6af0*/  @!UP0 UISETP.NE.AND UP2, UPT, UR5, 0x1, UPT ;  /* 0x000000010500888c */ /* 0x004fe4000bf45270 */
[----:B------:R-:W-:Y:S01]  /*6b00*/  @!UP0 USHF.R.U32.HI UR4, URZ, UR13, UR4 ;  /* 0x0000000dff048299 */ /* 0x000fe20008011604 */
[----:B------:R-:W-:Y:S02]  /*6b10*/  @!UP0 UMOV UR6, UR7 ;  /* 0x0000000700068c82 */ /* 0x000fe40008000000 */
[----:B---3--:R-:W-:Y:S02]  /*6b20*/  @!UP0 USHF.R.U32.HI UR6, URZ, UR10, UR6 ;  /* 0x0000000aff068299 */ /* 0x008fe40008011606 */
[----:B------:R-:W-:Y:S02]  /*6b30*/  @!UP0 USEL UR7, UR37, UR4, !UP2 ;  /* 0x0000000425078287 */ /* 0x000fe4000d000000 */
[----:B------:R-:W-:Y:S04]  /*6b40*/  @!UP0 USEL UR6, UR36, UR6, !UP1 ;  /* 0x0000000624068287 */ /* 0x000fe8000c800000 */
[----:B------:R-:W-:Y:S02]  /*6b50*/  @!UP0 UIADD3 UR4, UPT, UPT, -UR7, UR6, URZ ;  /* 0x0000000607048290 */ /* 0x000fe4000fffe1ff */
[----:B------:R-:W-:Y:S02]  /*6b60*/  @!UP0 UIADD3 UR6, UPT, UPT, UR7, -UR6, URZ ;  /* 0x8000000607068290 */ /* 0x000fe4000fffe0ff */
[----:B------:R-:W-:Y:S02]  /*6b70*/  @!UP0 UIMAD UR37, UR4, UR5, UR37 ;  /* 0x00000005042582a4 */ /* 0x000fe4000f8e0225 */
[----:B------:R-:W-:Y:S02]  /*6b80*/  @!UP0 UIMAD UR36, UR6, UR14, UR36 ;  /* 0x0000000e062482a4 */ /* 0x000fe4000f8e0224 */
[----:B------:R-:W-:Y:S09]  /*6b90*/  ULOP3.LUT UP0, URZ, UR11, 0x90, URZ, 0xc0, !UPT ;  /* 0x000000900bff7892 */ /* 0x000ff2000f80c0ff */
[----:B------:R-:W-:Y:S05]  /*6ba0*/  BRA.U !UP0, `(.L_x_107) ;  /* 0x00000001087c7547 */ /* 0x000fea000b800000 */
[----:B------:R-:W1:Y:S01]  /*6bb0*/  LDCU.64 UR8, c[0x4][0x80] ;  /* 0x01001000ff0877ac */ /* 0x000e620008000a00 */
[----:B------:R-:W-:Y:S01]  /*6bc0*/  MOV R16, 0x0 ;  /* 0x0000000000107802 */ /* 0x000fe20000000f00 */
[----:B------:R-:W-:Y:S02]  /*6bd0*/  HFMA2 R12, -RZ, RZ, 0, 5.9604644775390625e-08 ;  /* 0x00000001ff0c7431 */ /* 0x000fe400000001ff */
[----:B------:R-:W-:Y:S01]  /*6be0*/  IMAD.MOV.U32 R8, RZ, RZ, 0x70 ;  /* 0x00000070ff087424 */ /* 0x000fe200078e00ff */
[----:B------:R2:W3:Y:S01]  /*6bf0*/  LDC.64 R14, c[0x4][R16] ;  /* 0x01000000100e7b82 */ /* 0x0004e20000000a00 */
[----:B------:R-:W4:Y:S01]  /*6c00*/  LDCU.64 UR6, c[0x4][0x88] ;  /* 0x01001100ff0677ac */ /* 0x000f220008000a00 */
[----:B------:R-:W-:Y:S01]  /*6c10*/  IMAD.MOV.U32 R13, RZ, RZ, RZ ;  /* 0x000000ffff0d7224 */ /* 0x000fe200078e00ff */
[----:B------:R-:W2:Y:S01]  /*6c20*/  LDCU.64 UR4, c[0x4][0x8] ;  /* 0x01000100ff0477ac */ /* 0x000ea20008000a00 */
[----:B-1----:R-:W-:Y:S01]  /*6c30*/  MOV R5, UR9 ;  /* 0x0000000900057c02 */ /* 0x002fe20008000f00 */
[----:B------:R-:W-:Y:S01]  /*6c40*/  IMAD.U32 R4, RZ, RZ, UR8 ;  /* 0x00000008ff047e24 */ /* 0x000fe2000f8e00ff */
[----:B----4-:R-:W-:Y:S01]  /*6c50*/  MOV R7, UR7 ;  /* 0x0000000700077c02 */ /* 0x010fe20008000f00 */
[----:B------:R-:W-:Y:S01]  /*6c60*/  IMAD.U32 R6, RZ, RZ, UR6 ;  /* 0x00000006ff067e24 */ /* 0x000fe2000f8e00ff */
[----:B--2---:R-:W-:Y:S01]  /*6c70*/  MOV R11, UR5 ;  /* 0x00000005000b7c02 */ /* 0x004fe20008000f00 */
[----:B------:R-:W-:Y:S02]  /*6c80*/  IMAD.U32 R10, RZ, RZ, UR4 ;  /* 0x00000004ff0a7e24 */ /* 0x000fe4000f8e00ff */
[----:B------:R-:W-:Y:S07]  /*6c90*/  LEPC R20, `(.L_x_108) ;  /* 0x000000001014794e */ /* 0x000fee0000000000 */
[----:B---3-5:R-:W-:Y:S05]  /*6ca0*/  CALL.ABS.NOINC R14 ;  /* 0x000000000e007343 */ /* 0x028fea0003c00000 */
.L_x_108:
[----:B------:R-:W1:Y:S01]  /*6cb0*/  LDCU.64 UR8, c[0x4][0x80] ;  /* 0x01001000ff0877ac */ /* 0x000e620008000a00 */
[----:B------:R-:W2:Y:S01]  /*6cc0*/  LDC.64 R16, c[0x4][R16] ;  /* 0x0100000010107b82 */ /* 0x000ea20000000a00 */
[----:B------:R-:W-:Y:S02]  /*6cd0*/  HFMA2 R12, -RZ, RZ, 0, 5.9604644775390625e-08 ;  /* 0x00000001ff0c7431 */ /* 0x000fe400000001ff */
[----:B------:R-:W-:Y:S02]  /*6ce0*/  IMAD.MOV.U32 R8, RZ, RZ, 0x70 ;  /* 0x00000070ff087424 */ /* 0x000fe400078e00ff */
[----:B------:R-:W-:Y:S01]  /*6cf0*/  IMAD.MOV.U32 R13, RZ, RZ, RZ ;  /* 0x000000ffff0d7224 */ /* 0x000fe200078e00ff */
[----:B------:R-:W3:Y:S01]  /*6d00*/  LDCU.64 UR6, c[0x4][0x88] ;  /* 0x01001100ff0677ac */ /* 0x000ee20008000a00 */
[----:B------:R-:W4:Y:S01]  /*6d10*/  LDCU.64 UR4, c[0x4][0x8] ;  /* 0x01000100ff0477ac */ /* 0x000f220008000a00 */
[----:B-1----:R-:W-:Y:S02]  /*6d20*/  MOV R4, UR8 ;  /* 0x0000000800047c02 */ /* 0x002fe40008000f00 */
[----:B------:R-:W-:Y:S02]  /*6d30*/  MOV R5, UR9 ;  /* 0x0000000900057c02 */ /* 0x000fe40008000f00 */
[----:B---3--:R-:W-:Y:S01]  /*6d40*/  MOV R7, UR7 ;  /* 0x0000000700077c02 */ /* 0x008fe20008000f00 */
[----:B------:R-:W-:Y:S01]  /*6d50*/  IMAD.U32 R6, RZ, RZ, UR6 ;  /* 0x00000006ff067e24 */ /* 0x000fe2000f8e00ff */
[----:B----4-:R-:W-:Y:S01]  /*6d60*/  MOV R11, UR5 ;  /* 0x00000005000b7c02 */ /* 0x010fe20008000f00 */
[----:B------:R-:W-:Y:S02]  /*6d70*/  IMAD.U32 R10, RZ, RZ, UR4 ;  /* 0x00000004ff0a7e24 */ /* 0x000fe4000f8e00ff */
[----:B------:R-:W-:Y:S07]  /*6d80*/  LEPC R20, `(.L_x_107) ;  /* 0x000000001014794e */ /* 0x000fee0000000000 */
[----:B--2---:R-:W-:Y:S05]  /*6d90*/  CALL.ABS.NOINC R16 ;  /* 0x0000000010007343 */ /* 0x004fea0003c00000 */
.L_x_107:
[----:B------:R-:W-:Y:S01]  /*6da0*/  R2UR UR4, R49 ;  /* 0x00000000310472ca */ /* 0x000fe200000e0000 */
[----:B------:R-:W-:Y:S01]  /*6db0*/  UISETP.NE.U32.AND UP0, UPT, UR62, URZ, UPT ;  /* 0x000000ff3e00728c */ /* 0x000fe2000bf05070 */
[----:B------:R-:W-:Y:S02]  /*6dc0*/  ISETP.NE.U32.AND P4, PT, R42, RZ, PT ;  /* 0x000000ff2a00720c */ /* 0x000fe40003f85070 */
[----:B------:R-:W-:Y:S01]  /*6dd0*/  ISETP.NE.U32.AND P2, PT, RZ, UR56, PT ;  /* 0x00000038ff007c0c */ /* 0x000fe2000bf45070 */
[----:B------:R-:W-:Y:S01]  /*6de0*/  UISETP.NE.AND.EX UP1, UPT, UR63, URZ, UPT, UP0 ;  /* 0x000000ff3f00728c */ /* 0x000fe2000bf25300 */
[----:B------:R-:W-:Y:S01]  /*6df0*/  ISETP.NE.AND.EX P4, PT, R43, RZ, PT, P4 ;  /* 0x000000ff2b00720c */ /* 0x000fe20003f85340 */
[----:B------:R-:W-:Y:S01]  /*6e00*/  UPLOP3.LUT UP0, UPT, UPT, UPT, UPT, 0x40, 0x4 ;  /* 0x000000000004789c */ /* 0x000fe20003f0e870 */
[----:B------:R-:W-:Y:S05]  /*6e10*/  ISETP.NE.AND.EX P2, PT, RZ, UR57, PT, P2 ;  /* 0x00000039ff007c0c */ /* 0x000fea000bf45320 */
[----:B------:R-:W-:Y:S06]  /*6e20*/  UISETP.NE.AND UP2, UPT, UR4, URZ, UPT ;  /* 0x000000ff0400728c */ /* 0x000fec000bf45270 */
[----:B------:R-:W-:Y:S05]  /*6e30*/  PLOP3.LUT P1, PT, PT, PT, UP2, 0x80, 0x8 ;  /* 0x000000000008781c */ /* 0x000fea0003f2f028 */
[----:B------:R-:W-:Y:S06]  /*6e40*/  @UP2 UPLOP3.LUT UP0, UPT, UPT, UPT, UP1, 0x80, 0x8 ;  /* 0x000000000008289c */ /* 0x000fec0003f0f010 */
[----:B------:R-:W-:Y:S01]  /*6e50*/  PLOP3.LUT P0, PT, PT, PT, UP0, 0x80, 0x8 ;  /* 0x000000000008781c */ /* 0x000fe20003f0f008 */
[----:B------:R-:W-:Y:S01]  /*6e60*/  @!UPT UIADD3 URZ, UPT, UPT, URZ, URZ, URZ ;  /* 0x000000fffffff290 */ /* 0x000fe2000fffe0ff */
[----:B------:R-:W-:Y:S11]  /*6e70*/  BRA.U !UP1, `(.L_x_109) ;  /* 0x00000001093c7547 */ /* 0x000ff6000b800000 */
[----:B------:R-:W-:Y:S01]  /*6e80*/  UISETP.NE.U32.AND UP0, UPT, UR56, URZ, UPT ;  /* 0x000000ff3800728c */ /* 0x000fe2000bf05070 */
[----:B------:R-:W-:Y:S01]  /*6e90*/  HFMA2 R0, -RZ, RZ, 0, 5.9604644775390625e-08 ;  /* 0x00000001ff007431 */ /* 0x000fe200000001ff */
[----:B------:R-:W1:Y:S01]  /*6ea0*/  LDCU.64 UR8, c[0x0][0x358] ;  /* 0x00006b00ff0877ac */ /* 0x000e620008000a00 */
[----:B------:R-:W-:Y:S01]  /*6eb0*/  IMAD.MOV.U32 R45, RZ, RZ, 0x1 ;  /* 0x00000001ff2d7424 */ /* 0x000fe200078e00ff */
[----:B------:R-:W-:Y:S06]  /*6ec0*/  UISETP.NE.AND.EX UP0, UPT, UR57, URZ, UPT, UP0 ;  /* 0x000000ff3900728c */ /* 0x000fec000bf05300 */
[----:B------:R-:W-:Y:S05]  /*6ed0*/  PLOP3.LUT P3, PT, PT, PT, UP0, 0x80, 0x8 ;  /* 0x000000000008781c */ /* 0x000fea0003f6f008 */
[----:B------:R-:W2:Y:S01]  /*6ee0*/  @UP0 LDCU.64 UR4, c[0x0][0x988] ;  /* 0x00013100ff0407ac */ /* 0x000ea20008000a00 */
[----:B------:R-:W-:Y:S07]  /*6ef0*/  @UP0 UIMAD UR6, UR46, UR62, URZ ;  /* 0x0000003e2e0602a4 */ /* 0x000fee000f8e02ff */
[----:B------:R-:W-:Y:S01]  /*6f00*/  @!P3 PRMT R45, R0, 0x7610, R45 ;  /* 0x00007610002db816 */ /* 0x000fe2000000002d */
[----:B--2---:R-:W-:Y:S06]  /*6f10*/  @UP0 UIMAD.WIDE UR4, UR6, 0x4, UR4 ;  /* 0x00000004060408a5 */ /* 0x004fec000f8e0204 */
[----:B-----5:R-:W-:Y:S01]  /*6f20*/  IMAD.U32 R26, RZ, RZ, UR4 ;  /* 0x00000004ff1a7e24 */ /* 0x020fe2000f8e00ff */
[----:B------:R-:W-:Y:S04]  /*6f30*/  MOV R27, UR5 ;  /* 0x00000005001b7c02 */ /* 0x000fe80008000f00 */
[----:B------:R-:W2:Y:S01]  /*6f40*/  @!UP0 LDCU UR4, c[0x0][0x980] ;  /* 0x00013000ff0487ac */ /* 0x000ea20008000800 */
[----:B-1----:R1:W5:Y:S02]  /*6f50*/  @P3 LDG.E R26, desc[UR8][R26.64] ;  /* 0x000000081a1a3981 */ /* 0x002364000c1e1900 */
[----:B-12---:R-:W-:Y:S02]  /*6f60*/  @!P3 IMAD.U32 R26, RZ, RZ, UR4 ;  /* 0x00000004ff1abe24 */ /* 0x006fe4000f8e00ff */
.L_x_109:
[----:B------:R-:W-:Y:S05]  /*6f70*/  @!P4 BRA `(.L_x_110) ;  /* 0x000000000024c947 */ /* 0x000fea0003800000 */
[----:B------:R-:W-:Y:S01]  /*6f80*/  ISETP.NE.U32.AND P3, PT, R40, RZ, PT ;  /* 0x000000ff2800720c */ /* 0x000fe20003f65070 */
[----:B------:R-:W1:Y:S03]  /*6f90*/  LDCU.64 UR4, c[0x0][0x358] ;  /* 0x00006b00ff0477ac */ /* 0x000e660008000a00 */
[----:B------:R-:W-:Y:S11]  /*6fa0*/  ISETP.NE.AND.EX P3, PT, R41, RZ, PT, P3 ;  /* 0x000000ff2900720c */ /* 0x000ff60003f65330 */
[----:B------:R-:W-:Y:S02]  /*6fb0*/  @!UPT UIADD3 URZ, UPT, UPT, URZ, URZ, URZ ;  /* 0x000000fffffff290 */ /* 0x000fe4000fffe0ff */
[----:B------:R-:W2:Y:S01]  /*6fc0*/  @P3 LDC.64 R4, c[0x0][0x9a8] ;  /* 0x00026a00ff043b82 */ /* 0x000ea20000000a00 */
[----:B------:R-:W-:Y:S04]  /*6fd0*/  @P3 IMAD R0, R42, UR46, RZ ;  /* 0x0000002e2a003c24 */ /* 0x000fe8000f8e02ff */
[----:B--2---:R-:W-:Y:S05]  /*6fe0*/  @P3 IMAD.WIDE R4, R0, 0x4, R4 ;  /* 0x0000000400043825 */ /* 0x004fea00078e0204 */
[----:B-1---5:R1:W5:Y:S02]  /*6ff0*/  @P3 LDG.E R24, desc[UR4][R4.64] ;  /* 0x0000000404183981 */ /* 0x022364000c1e1900 */
[----:B-1----:R-:W2:Y:S02]  /*7000*/  @!P3 LDC R24, c[0x0][0x9a0] ;  /* 0x00026800ff18bb82 */ /* 0x002ea40000000800 */
.L_x_110:
[----:B------:R-:W-:Y:S01]  /*7010*/  ULOP3.LUT UR4, UR51, 0x1, URZ, 0x3c, !UPT ;  /* 0x0000000133047892 */ /* 0x000fe2000f8e3cff */
[----:B-----5:R-:W-:Y:S01]  /*7020*/  FSETP.NEU.AND P3, PT, R26, RZ, PT ;  /* 0x000000ff1a00720b */ /* 0x020fe20003f6d000 */
[----:B------:R-:W1:Y:S01]  /*7030*/  LDCU.128 UR8, c[0x0][0xb80] ;  /* 0x00017000ff0877ac */ /* 0x000e620008000c00 */
[----:B------:R-:W-:Y:S01]  /*7040*/  SEL R4, RZ, 0xffffffff, P2 ;  /* 0xffffffffff047807 */ /* 0x000fe20001000000 */
[----:B------:R-:W-:Y:S01]  /*7050*/  IMAD.U32 R63, RZ, RZ, UR48 ;  /* 0x00000030ff3f7e24 */ /* 0x000fe2000f8e00ff */
[----:B------:R-:W-:Y:S01]  /*7060*/  @P1 LOP3.LUT P2, RZ, R45, 0xff, RZ, 0xc0, !PT ;  /* 0x000000ff2dff1812 */ /* 0x000fe2000784c0ff */
[----:B------:R-:W-:Y:S01]  /*7070*/  IMAD.U32 R27, RZ, RZ, UR4 ;  /* 0x00000004ff1b7e24 */ /* 0x000fe2000f8e00ff */
[----:B------:R-:W-:Y:S01]  /*7080*/  @P1 SEL R0, RZ, 0xffffffff, P3 ;  /* 0xffffffffff001807 */ /* 0x000fe20001800000 */
[----:B------:R-:W-:Y:S01]  /*7090*/  IMAD.SHL.U32 R65, R52, 0x2, RZ ;  /* 0x0000000234417824 */ /* 0x000fe200078e00ff */
[----:B------:R-:W-:Y:S01]  /*70a0*/  LEA R58, R22, UR45, 0x3 ;  /* 0x0000002d163a7c11 */ /* 0x000fe2000f8e18ff */
[----:B------:R-:W3:Y:S01]  /*70b0*/  LDCU.128 UR16, c[0x0][0xb90] ;  /* 0x00017200ff1077ac */ /* 0x000ee20008000c00 */
[----:B------:R-:W-:Y:S01]  /*70c0*/  @P0 SEL R0, R4, R0, !P2 ;  /* 0x0000000004000207 */ /* 0x000fe20005000000 */
[----:B------:R-:W-:Y:S01]  /*70d0*/  IMAD.SHL.U32 R63, R63, 0x1000, RZ ;  /* 0x000010003f3f7824 */ /* 0x000fe200078e00ff */
[----:B------:R-:W-:Y:S01]  /*70e0*/  PLOP3.LUT P2, PT, PT, PT, UP1, 0x80, 0x8 ;  /* 0x000000000008781c */ /* 0x000fe20003f4f018 */
[----:B------:R-:W-:Y:S01]  /*70f0*/  BSSY B1, `(.L_x_111) ;  /* 0x000004f000017945 */ /* 0x000fe20003800000 */
[----:B------:R-:W-:Y:S01]  /*7100*/  @P1 LOP3.LUT R0, R0, 0x1, RZ, 0xc0, !PT ;  /* 0x0000000100001812 */ /* 0x000fe200078ec0ff */
[----:B------:R-:W-:Y:S01]  /*7110*/  IMAD.MOV.U32 R66, RZ, RZ, 0x1 ;  /* 0x00000001ff427424 */ /* 0x000fe200078e00ff */
[----:B------:R-:W-:Y:S01]  /*7120*/  LOP3.LUT P4, R59, R45, 0xff, RZ, 0xc0, !PT ;  /* 0x000000ff2d3b7812 */ /* 0x000fe2000788c0ff */
[----:B------:R-:W-:Y:S01]  /*7130*/  USHF.L.U32 UR12, UR44, 0x6, URZ ;  /* 0x000000062c0c7899 */ /* 0x000fe200080006ff */
[----:B------:R-:W-:Y:S01]  /*7140*/  ISETP.NE.U32.OR P6, PT, R0, 0x1, !P1 ;  /* 0x000000010000780c */ /* 0x000fe20004fc5470 */
[----:B------:R-:W-:Y:S01]  /*7150*/  IMAD.U32 R0, RZ, RZ, UR48 ;  /* 0x00000030ff007e24 */ /* 0x000fe2000f8e00ff */
[----:B------:R-:W4:Y:S01]  /*7160*/  LDCU UR13, c[0x0][0xba0] ;  /* 0x00017400ff0d77ac */ /* 0x000f220008000800 */
[----:B------:R-:W-:Y:S01]  /*7170*/  SEL R5, RZ, 0xffffffff, P3 ;  /* 0xffffffffff057807 */ /* 0x000fe20001800000 */
[----:B------:R-:W-:Y:S01]  /*7180*/  IMAD.IADD R25, R23, 0x1, R2 ;  /* 0x0000000117197824 */ /* 0x000fe200078e0202 */
[----:B------:R-:W-:Y:S01]  /*7190*/  P2R R60, PR, RZ, 0x40 ;  /* 0x00000040ff3c7803 */ /* 0x000fe20000000000 */
[----:B------:R-:W-:Y:S01]  /*71a0*/  IMAD.U32 R57, RZ, RZ, UR12 ;  /* 0x0000000cff397e24 */ /* 0x000fe2000f8e00ff */
[----:B------:R-:W-:Y:S01]  /*71b0*/  LEA R0, R0, UR45, 0x3 ;  /* 0x0000002d00007c11 */ /* 0x000fe2000f8e18ff */
[----:B------:R-:W-:Y:S01]  /*71c0*/  IMAD.U32 R64, RZ, RZ, UR48 ;  /* 0x00000030ff407e24 */ /* 0x000fe2000f8e00ff */
[----:B------:R-:W-:Y:S02]  /*71d0*/  @P2 SEL R5, R4, R5, !P4 ;  /* 0x0000000504052207 */ /* 0x000fe40006000000 */
[----:B------:R-:W-:Y:S02]  /*71e0*/  CS2R R38, SRZ ;  /* 0x0000000000267805 */ /* 0x000fe4000001ff00 */
[----:B------:R-:W-:Y:S02]  /*71f0*/  CS2R R36, SRZ ;  /* 0x0000000000247805 */ /* 0x000fe4000001ff00 */
[----:B------:R-:W-:Y:S02]  /*7200*/  CS2R R30, SRZ ;  /* 0x00000000001e7805 */ /* 0x000fe4000001ff00 */
[----:B------:R-:W-:Y:S02]  /*7210*/  @P6 SHF.L.U32 R3, R27, 0x1f, RZ ;  /* 0x0000001f1b036819 */ /* 0x000fe400000006ff */
[----:B------:R-:W-:Y:S02]  /*7220*/  CS2R R28, SRZ ;  /* 0x00000000001c7805 */ /* 0x000fe4000001ff00 */
[----:B------:R-:W-:Y:S01]  /*7230*/  LOP3.LUT R5, R5, 0x1, RZ, 0xc0, !PT ;  /* 0x0000000105057812 */ /* 0x000fe200078ec0ff */
[----:B------:R4:W2:Y:S01]  /*7240*/  @P6 SYNCS.PHASECHK.TRANS64.TRYWAIT P1, [R0+URZ+0x110], R3 ;  /* 0x00011003000065a7 */ /* 0x0008a200080211ff */
[----:B-1----:R-:W-:Y:S02]  /*7250*/  UIMAD.WIDE.U32 UR4, UR12, UR9, URZ ;  /* 0x000000090c0472a5 */ /* 0x002fe4000f8e00ff */
[----:B------:R-:W-:Y:S01]  /*7260*/  ISETP.NE.U32.AND P5, PT, R5, 0x1, PT ;  /* 0x000000010500780c */ /* 0x000fe20003fa5070 */
[----:B------:R-:W-:Y:S01]  /*7270*/  UISETP.NE.AND UP0, UPT, UR8, 0x1, UPT ;  /* 0x000000010800788c */ /* 0x000fe2000bf05270 */
[----:B------:R-:W-:Y:S01]  /*7280*/  IADD3 R62, PT, PT, R63, UR45, R65 ;  /* 0x0000002d3f3e7c10 */ /* 0x000fe2000fffe041 */
[----:B------:R-:W-:Y:S01]  /*7290*/  USHF.R.U32.HI UR5, URZ, UR10, UR5 ;  /* 0x0000000aff057299 */ /* 0x000fe20008011605 */
[----:B------:R-:W-:Y:S03]  /*72a0*/  P2R R67, PR, RZ, 0x20 ;  /* 0x00000020ff437803 */ /* 0x000fe60000000000 */
[----:B------:R-:W-:Y:S02]  /*72b0*/  USEL UR5, UR12, UR5, !UP0 ;  /* 0x000000050c057287 */ /* 0x000fe4000c000000 */
[----:B------:R-:W-:Y:S02]  /*72c0*/  UISETP.NE.AND UP0, UPT, UR11, 0x1, UPT ;  /* 0x000000010b00788c */ /* 0x000fe4000bf05270 */
[----:B---3--:R-:W-:Y:S02]  /*72d0*/  UIMAD.WIDE.U32 UR6, UR5, UR16, URZ ;  /* 0x00000010050672a5 */ /* 0x008fe4000f8e00ff */
[----:B------:R-:W-:Y:S02]  /*72e0*/  IMAD R7, RZ, RZ, -UR5 ;  /* 0x80000005ff077e24 */ /* 0x000fe4000f8e02ff */
[----:B------:R-:W-:Y:S02]  /*72f0*/  IMAD.U32 R56, RZ, RZ, UR5 ;  /* 0x00000005ff387e24 */ /* 0x000fe4000f8e00ff */
[----:B------:R-:W-:Y:S01]  /*7300*/  IMAD R57, R7, UR8, R57 ;  /* 0x0000000807397c24 */ /* 0x000fe2000f8e0239 */
[----:B------:R-:W-:Y:S02]  /*7310*/  UMOV UR4, UR7 ;  /* 0x0000000700047c82 */ /* 0x000fe40008000000 */
[----:B------:R-:W-:Y:S01]  /*7320*/  USHF.R.U32.HI UR4, URZ, UR17, UR4 ;  /* 0x00000011ff047299 */ /* 0x000fe20008011604 */
[----:B----4-:R-:W-:Y:S03]  /*7330*/  SHF.L.U32 R3, R51, 0x1f, RZ ;  /* 0x0000001f33037819 */ /* 0x010fe600000006ff */
[----:B------:R-:W-:Y:S02]  /*7340*/  USEL UR4, UR5, UR4, !UP0 ;  /* 0x0000000405047287 */ /* 0x000fe4000c000000 */
[----:B------:R-:W-:Y:S01]  /*7350*/  UISETP.NE.AND UP0, UPT, UR18, 0x1, UPT ;  /* 0x000000011200788c */ /* 0x000fe2000bf05270 */
[----:B------:R1:W3:Y:S01]  /*7360*/  SYNCS.PHASECHK.TRANS64.TRYWAIT P0, [R58+URZ+0x160], R3 ;  /* 0x000160033a0075a7 */ /* 0x0002e200080011ff */
[----:B------:R-:W-:Y:S02]  /*7370*/  UIMAD.WIDE.U32 UR6, UR4, UR19, URZ ;  /* 0x00000013040672a5 */ /* 0x000fe4000f8e00ff */
[----:B------:R-:W-:Y:S02]  /*7380*/  IMAD.U32 R55, RZ, RZ, UR4 ;  /* 0x00000004ff377e24 */ /* 0x000fe4000f8e00ff */
[----:B------:R-:W-:Y:S01]  /*7390*/  IMAD R6, RZ, RZ, -UR4 ;  /* 0x80000004ff067e24 */ /* 0x000fe2000f8e02ff */
[----:B------:R-:W-:Y:S01]  /*73a0*/  PLOP3.LUT P2, PT, PT, PT, UP0, 0x80, 0x8 ;  /* 0x000000000008781c */ /* 0x000fe20003f4f008 */
[----:B------:R-:W-:Y:S01]  /*73b0*/  IMAD.U32 R54, RZ, RZ, UR4 ;  /* 0x00000004ff367e24 */ /* 0x000fe2000f8e00ff */
[----:B------:R-:W-:Y:S01]  /*73c0*/  UMOV UR6, UR7 ;  /* 0x0000000700067c82 */ /* 0x000fe20008000000 */
[----:B------:R-:W-:Y:S01]  /*73d0*/  IMAD R56, R6, UR11, R56 ;  /* 0x0000000b06387c24 */ /* 0x000fe2000f8e0238 */
[----:B------:R-:W-:Y:S06]  /*73e0*/  USHF.R.U32.HI UR6, URZ, UR13, UR6 ;  /* 0x0000000dff067299 */ /* 0x000fec0008011606 */
[----:B------:R-:W-:Y:S05]  /*73f0*/  SEL R55, R55, UR6, !P2 ;  /* 0x0000000637377c07 */ /* 0x000fea000d000000 */
[----:B------:R-:W-:Y:S04]  /*7400*/  IMAD.MOV R4, RZ, RZ, -R55 ;  /* 0x000000ffff047224 */ /* 0x000fe800078e0a37 */
[----:B------:R-:W-:Y:S01]  /*7410*/  IMAD R54, R4, UR18, R54 ;  /* 0x0000001204367c24 */ /* 0x000fe2000f8e0236 */
[----:B--2---:R-:W-:Y:S01]  /*7420*/  @P6 SEL R66, RZ, 0x1, !P1 ;  /* 0x00000001ff426807 */ /* 0x004fe20004800000 */
[----:B-1----:R-:W-:Y:S06]  /*7430*/  @!P6 BRA `(.L_x_112) ;  /* 0x000000000068e947 */ /* 0x002fec0003800000 */
[----:B------:R-:W-:Y:S01]  /*7440*/  LOP3.LUT P6, RZ, R44, 0x40, RZ, 0xc0, !PT ;  /* 0x000000402cff7812 */ /* 0x000fe200078cc0ff */
[----:B------:R-:W-:Y:S01]  /*7450*/  VIADD R2, R62, 0x200 ;  /* 0x000002003e027836 */ /* 0x000fe20000000000 */
[----:B------:R-:W-:Y:S01]  /*7460*/  ISETP.NE.AND P2, PT, R66, RZ, PT ;  /* 0x000000ff4200720c */ /* 0x000fe20003f45270 */
[----:B------:R-:W-:Y:S01]  /*7470*/  BSSY B0, `(.L_x_113) ;  /* 0x000000d000007945 */ /* 0x000fe20003800000 */
[----:B------:R-:W-:Y:S01]  /*7480*/  PLOP3.LUT P1, PT, PT, PT, PT, 0x8, 0x80 ;  /* 0x000000000080781c */ /* 0x000fe20003f2e170 */
[----:B------:R-:W-:Y:S01]  /*7490*/  @P5 VIADD R4, R62, 0x210 ;  /* 0x000002103e045836 */ /* 0x000fe20000000000 */
[----:B------:R-:W-:Y:S02]  /*74a0*/  @P5 PLOP3.LUT P1, PT, P6, PT, PT, 0x80, 0x8 ;  /* 0x000000000008581c */ /* 0x000fe4000372f070 */
[----:B------:R-:W-:Y:S02]  /*74b0*/  CS2R R38, SRZ ;  /* 0x0000000000267805 */ /* 0x000fe4000001ff00 */
[----:B------:R-:W-:Y:S02]  /*74c0*/  CS2R R36, SRZ ;  /* 0x0000000000247805 */ /* 0x000fe4000001ff00 */
[----:B------:R-:W-:Y:S02]  /*74d0*/  CS2R R30, SRZ ;  /* 0x00000000001e7805 */ /* 0x000fe4000001ff00 */
[----:B------:R-:W-:Y:S05]  /*74e0*/  CS2R R28, SRZ ;  /* 0x00000000001c7805 */ /* 0x000fea000001ff00 */
[----:B------:R-:W-:Y:S01]  /*74f0*/  @P1 VIADD R4, R2, 0xfffffff0 ;  /* 0xfffffff002041836 */ /* 0x000fe20000000000 */
[----:B------:R-:W-:Y:S06]  /*7500*/  @P2 BRA `(.L_x_114) ;  /* 0x00000000000c2947 */ /* 0x000fec0003800000 */
[----:B------:R-:W-:Y:S04]  /*7510*/  SHF.L.U32 R2, R27, 0x1f, RZ ;  /* 0x0000001f1b027819 */ /* 0x000fe800000006ff */
[----:B------:R-:W1:Y:S02]  /*7520*/  SYNCS.PHASECHK.TRANS64.TRYWAIT P1, [R0+URZ+0x110], R2 ;  /* 0x00011002000075a7 */ /* 0x000e6400080211ff */
[----:B-1----:R-:W-:Y:S05]  /*7530*/  @!P1 BRA `(.L_x_115) ;  /* 0x0000002000ec9947 */ /* 0x002fea0003800000 */
.L_x_114:
[----:B------:R-:W-:Y:S05]  /*7540*/  BSYNC B0 ;  /* 0x0000000000007941 */ /* 0x000fea0003800000 */
.L_x_113:
[----:B------:R-:W-:Y:S01]  /*7550*/  UIADD3 UR4, UPT, UPT, UR48, 0x1, URZ ;  /* 0x0000000130047890 */ /* 0x000fe2000fffe0ff */
[----:B------:R-:W-:Y:S03]  /*7560*/  ISETP.NE.AND P1, PT, R67, RZ, PT ;  /* 0x000000ff4300720c */ /* 0x000fe60003f25270 */
[----:B------:R-:W-:Y:S04]  /*7570*/  UISETP.NE.AND UP0, UPT, UR4, 0x3, UPT ;  /* 0x000000030400788c */ /* 0x000fe8000bf05270 */
[----:B------:R-:W-:Y:S02]  /*7580*/  USEL UR5, URZ, 0x1, UP0 ;  /* 0x00000001ff057887 */ /* 0x000fe40008000000 */
[----:B------:R-:W-:Y:S04]  /*7590*/  USEL UR4, UR4, URZ, UP0 ;  /* 0x000000ff04047287 */ /* 0x000fe80008000000 */
[----:B------:R2:W4:Y:S01]  /*75a0*/  @P1 LDS.128 R36, [R4] ;  /* 0x0000000004241984 */ /* 0x0005220000000c00 */
[----:B------:R-:W-:Y:S01]  /*75b0*/  LOP3.LUT R27, R27, UR5, RZ, 0x3c, !PT ;  /* 0x000000051b1b7c12 */ /* 0x000fe2000f8e3cff */
[----:B------:R-:W-:Y:S02]  /*75c0*/  IMAD.U32 R64, RZ, RZ, UR4 ;  /* 0x00000004ff407e24 */ /* 0x000fe4000f8e00ff */
[----:B------:R2:W1:Y:S04]  /*75d0*/  @P1 LDS.128 R28, [R62+0x200] ;  /* 0x000200003e1c1984 */ /* 0x0004680000000c00 */
.L_x_112:
[----:B------:R-:W-:Y:S05]  /*75e0*/  BSYNC B1 ;  /* 0x0000000000017941 */ /* 0x000fea0003800000 */
.L_x_111:
[----:B-1----:R-:W-:Y:S04]  /*75f0*/  SHF.R.U32.HI R0, RZ, 0x15, R25 ;  /* 0x00000015ff007819 */ /* 0x002fe80000011619 */
[----:B------:R-:W-:Y:S01]  /*7600*/  LOP3.LUT P1, RZ, R0, 0x3, R46, 0x48, !PT ;  /* 0x0000000300ff7812 */ /* 0x000fe2000782482e */
[----:B------:R-:W-:Y:S01]  /*7610*/  @!UPT UIADD3 URZ, UPT, UPT, URZ, URZ, URZ ;  /* 0x000000fffffff290 */ /* 0x000fe2000fffe0ff */
[----:B---3--:R-:W-:Y:S11]  /*7620*/  @P0 BRA `(.L_x_116) ;  /* 0x0000000000080947 */ /* 0x008ff60003800000 */
[----:B------:R-:W1:Y:S02]  /*7630*/  SYNCS.PHASECHK.TRANS64.TRYWAIT P0, [R58+URZ+0x160], R3 ;  /* 0x000160033a0075a7 */ /* 0x000e6400080011ff */
[----:B-1----:R-:W-:Y:S05]  /*7640*/  @!P0 BRA `(.L_x_117) ;  /* 0x0000002000bc8947 */ /* 0x002fea0003800000 */
.L_x_116:
[----:B------:R-:W-:Y:S05]  /*7650*/  @!P1 BRA `(.L_x_118) ;  /* 0x0000000000409947 */ /* 0x000fea0003800000 */
[----:B------:R-:W3:Y:S01]  /*7660*/  LDCU.64 UR8, c[0x4][0x70] ;  /* 0x01000e00ff0877ac */ /* 0x000ee20008000a00 */
[----:B-1----:R-:W-:Y:S01]  /*7670*/  MOV R3, 0x0 ;  /* 0x0000000000037802 */ /* 0x002fe20000000f00 */
[----:B------:R-:W-:Y:S02]  /*7680*/  HFMA2 R12, -RZ, RZ, 0, 5.9604644775390625e-08 ;  /* 0x00000001ff0c7431 */ /* 0x000fe400000001ff */
[----:B------:R-:W-:Y:S02]  /*7690*/  IMAD.MOV.U32 R8, RZ, RZ, 0x192 ;  /* 0x00000192ff087424 */ /* 0x000fe400078e00ff */
[----:B------:R-:W-:Y:S01]  /*76a0*/  IMAD.MOV.U32 R13, RZ, RZ, RZ ;  /* 0x000000ffff0d7224 */ /* 0x000fe200078e00ff */
[----:B------:R-:W1:Y:S01]  /*76b0*/  LDCU.64 UR6, c[0x4][0x78] ;  /* 0x01000f00ff0677ac */ /* 0x000e620008000a00 */
[----:B------:R-:W4:Y:S01]  /*76c0*/  LDC.64 R2, c[0x4][R3] ;  /* 0x0100000003027b82 */ /* 0x000f220000000a00 */
[----:B------:R-:W5:Y:S01]  /*76d0*/  LDCU.64 UR4, c[0x4][0x10] ;  /* 0x01000200ff0477ac */ /* 0x000f620008000a00 */
[----:B---3--:R-:W-:Y:S01]  /*76e0*/  MOV R5, UR9 ;  /* 0x0000000900057c02 */ /* 0x008fe20008000f00 */
[----:B--2---:R-:W-:Y:S01]  /*76f0*/  IMAD.U32 R4, RZ, RZ, UR8 ;  /* 0x00000008ff047e24 */ /* 0x004fe2000f8e00ff */
[----:B-1----:R-:W-:Y:S01]  /*7700*/  MOV R7, UR7 ;  /* 0x0000000700077c02 */ /* 0x002fe20008000f00 */
[----:B------:R-:W-:Y:S01]  /*7710*/  IMAD.U32 R6, RZ, RZ, UR6 ;  /* 0x00000006ff067e24 */ /* 0x000fe2000f8e00ff */
[----:B-----5:R-:W-:Y:S01]  /*7720*/  MOV R11, UR5 ;  /* 0x00000005000b7c02 */ /* 0x020fe20008000f00 */
[----:B------:R-:W-:Y:S02]  /*7730*/  IMAD.U32 R10, RZ, RZ, UR4 ;  /* 0x00000004ff0a7e24 */ /* 0x000fe4000f8e00ff */
[----:B------:R-:W-:Y:S07]  /*7740*/  LEPC R20, `(.L_x_118) ;  /* 0x000000001014794e */ /* 0x000fee0000000000 */
[----:B----4-:R-:W-:Y:S05]  /*7750*/  CALL.ABS.NOINC R2 ;  /* 0x0000000002007343 */ /* 0x010fea0003c00000 */
.L_x_118:
[----:B------:R-:W-:Y:S05]  /*7760*/  WARPSYNC.ALL ;  /* 0x0000000000007948 */ /* 0x000fea0003800000 */
[----:B------:R-:W-:Y:S01]  /*7770*/  R2UR UR4, R25 ;  /* 0x00000000190472ca */ /* 0x000fe200000e0000 */
[--C-:B-1----:R-:W-:Y:S01]  /*7780*/  HADD2.F32 R3, -RZ, R28.reuse.H0_H0 ;  /* 0x2000001cff037230 */ /* 0x102fe20000004100 */
[----:B------:R-:W-:Y:S01]  /*7790*/  MOV R61, 0x10 ;  /* 0x00000010003d7802 */ /* 0x000fe20000000f00 */
[--C-:B------:R-:W-:Y:S01]  /*77a0*/  HADD2.F32 R20, -RZ, R29.reuse.H0_H0 ;  /* 0x2000001dff147230 */ /* 0x100fe20000004100 */
[----:B------:R-:W-:Y:S01]  /*77b0*/  LOP3.LUT P6, RZ, R44, 0x40, RZ, 0xc0, !PT ;  /* 0x000000402cff7812 */ /* 0x000fe200078cc0ff */
[----:B------:R-:W-:Y:S01]  /*77c0*/  BSSY.RECONVERGENT B0, `(.L_x_119) ;  /* 0x0000057000007945 */ /* 0x000fe20003800200 */
[----:B------:R-:W-:Y:S02]  /*77d0*/  ISETP.NE.AND P0, PT, R53, RZ, PT ;  /* 0x000000ff3500720c */ /* 0x000fe40003f05270 */
[----:B------:R-:W-:Y:S05]  /*77e0*/  SEL R61, R61, 0xfffffff0, !P6 ;  /* 0xfffffff03d3d7807 */ /* 0x000fea0007000000 */
[----:B--2---:R-:W1:Y:S02]  /*77f0*/  LDTM.x16 R4, tmem[UR4] ;  /* 0x00000004000479ee */ /* 0x004e640008240000 */
[C---:B-1----:R-:W-:Y:S01]  /*7800*/  FMUL R0, R24.reuse, R4 ;  /* 0x0000000418007220 */ /* 0x042fe20000400000 */
[----:B------:R-:W-:Y:S02]  /*7810*/  HADD2.F32 R4, -RZ, R28.H1_H1 ;  /* 0x3000001cff047230 */ /* 0x000fe40000004100 */
[C---:B------:R-:W-:Y:S01]  /*7820*/  FMUL R2, R24.reuse, R5 ;  /* 0x0000000518027220 */ /* 0x040fe20000400000 */
[----:B------:R-:W-:Y:S01]  /*7830*/  FMUL R5, R24, R9 ;  /* 0x0000000918057220 */ /* 0x000fe20000400000 */
[----:B------:R-:W-:Y:S01]  /*7840*/  FFMA R0, R26, R3, R0 ;  /* 0x000000031a007223 */ /* 0x000fe20000000000 */
[----:B------:R-:W-:Y:S01]  /*7850*/  FMUL R9, R24, R13 ;  /* 0x0000000d18097220 */ /* 0x000fe20000400000 */
[----:B------:R-:W-:Y:S01]  /*7860*/  FFMA R2, R26, R4, R2 ;  /* 0x000000041a027223 */ /* 0x000fe20000000002 */
[C---:B------:R-:W-:Y:S01]  /*7870*/  FMUL R4, R24.reuse, R8 ;  /* 0x0000000818047220 */ /* 0x040fe20000400000 */
[C---:B------:R-:W-:Y:S01]  /*7880*/  FMUL R8, R24.reuse, R12 ;  /* 0x0000000c18087220 */ /* 0x040fe20000400000 */
[C---:B------:R-:W-:Y:S01]  /*7890*/  FMUL R12, R24.reuse, R16 ;  /* 0x00000010180c7220 */ /* 0x040fe20000400000 */
[C---:B------:R-:W-:Y:S01]  /*78a0*/  FMUL R3, R24.reuse, R6 ;  /* 0x0000000618037220 */ /* 0x040fe20000400000 */
[----:B------:R-:W-:Y:S01]  /*78b0*/  FMUL R13, R24, R17 ;  /* 0x00000011180d7220 */ /* 0x000fe20000400000 */
[----:B------:R-:W-:Y:S01]  /*78c0*/  HADD2.F32 R16, -RZ, R29.H1_H1 ;  /* 0x3000001dff107230 */ /* 0x000fe20000004100 */
[----:B------:R-:W-:Y:S01]  /*78d0*/  F2FP.F16.F32.PACK_AB R32, R2, R0 ;  /* 0x000000000220723e */ /* 0x000fe200000000ff */
[----:B------:R-:W-:Y:S01]  /*78e0*/  FMUL R7, R24, R7 ;  /* 0x0000000718077220 */ /* 0x000fe20000400000 */
[--C-:B------:R-:W-:Y:S02]  /*78f0*/  HADD2.F32 R17, -RZ, R30.reuse.H0_H0 ;  /* 0x2000001eff117230 */ /* 0x100fe40000004100 */
[C---:B------:R-:W-:Y:S01]  /*7900*/  FFMA R3, R26.reuse, R20, R3 ;  /* 0x000000141a037223 */ /* 0x040fe20000000003 */
[----:B------:R-:W-:Y:S02]  /*7910*/  HADD2.F32 R0, -RZ, R30.H1_H1 ;  /* 0x3000001eff007230 */ /* 0x000fe40000004100 */
[C---:B------:R-:W-:Y:S01]  /*7920*/  FFMA R7, R26.reuse, R16, R7 ;  /* 0x000000101a077223 */ /* 0x040fe20000000007 */
[--C-:B------:R-:W-:Y:S02]  /*7930*/  HADD2.F32 R2, -RZ, R31.reuse.H0_H0 ;  /* 0x2000001fff027230 */ /* 0x100fe40000004100 */
[----:B------:R-:W-:Y:S01]  /*7940*/  FFMA R4, R26, R17, R4 ;  /* 0x000000111a047223 */ /* 0x000fe20000000004 */
[----:B------:R-:W-:Y:S01]  /*7950*/  FMUL R6, R24, R10 ;  /* 0x0000000a18067220 */ /* 0x000fe20000400000 */
[----:B------:R-:W-:Y:S01]  /*7960*/  FFMA R5, R26, R0, R5 ;  /* 0x000000001a057223 */ /* 0x000fe20000000005 */
[----:B------:R-:W-:Y:S02]  /*7970*/  HADD2.F32 R16, -RZ, R31.H1_H1 ;  /* 0x3000001fff107230 */ /* 0x000fe40000004100 */
[----:B------:R-:W-:Y:S01]  /*7980*/  FMUL R11, R24, R11 ;  /* 0x0000000b180b7220 */ /* 0x000fe20000400000 */
[--C-:B----4-:R-:W-:Y:S02]  /*7990*/  HADD2.F32 R0, -RZ, R36.reuse.H0_H0 ;  /* 0x20000024ff007230 */ /* 0x110fe40000004100 */
[C---:B------:R-:W-:Y:S01]  /*79a0*/  FFMA R6, R26.reuse, R2, R6 ;  /* 0x000000021a067223 */ /* 0x040fe20000000006 */
[----:B------:R-:W-:Y:S01]  /*79b0*/  F2FP.F16.F32.PACK_AB R33, R7, R3 ;  /* 0x000000030721723e */ /* 0x000fe200000000ff */
[C---:B------:R-:W-:Y:S01]  /*79c0*/  FFMA R11, R26.reuse, R16, R11 ;  /* 0x000000101a0b7223 */ /* 0x040fe2000000000b */
[----:B------:R-:W-:Y:S02]  /*79d0*/  HADD2.F32 R2, -RZ, R36.H1_H1 ;  /* 0x30000024ff027230 */ /* 0x000fe40000004100 */
[----:B------:R-:W-:Y:S01]  /*79e0*/  FFMA R8, R26, R0, R8 ;  /* 0x000000001a087223 */ /* 0x000fe20000000008 */
[--C-:B------:R-:W-:Y:S02]  /*79f0*/  HADD2.F32 R3, -RZ, R37.reuse.H0_H0 ;  /* 0x20000025ff037230 */ /* 0x100fe40000004100 */
[C---:B------:R-:W-:Y:S01]  /*7a00*/  FMUL R10, R24.reuse, R14 ;  /* 0x0000000e180a7220 */ /* 0x040fe20000400000 */
[----:B------:R-:W-:Y:S02]  /*7a10*/  HADD2.F32 R0, -RZ, R37.H1_H1 ;  /* 0x30000025ff007230 */ /* 0x000fe40000004100 */
[----:B------:R-:W-:Y:S01]  /*7a20*/  FMUL R15, R24, R15 ;  /* 0x0000000f180f7220 */ /* 0x000fe20000400000 */
[C---:B------:R-:W-:Y:S01]  /*7a30*/  FFMA R9, R26.reuse, R2, R9 ;  /* 0x000000021a097223 */ /* 0x040fe20000000009 */
[C---:B------:R-:W-:Y:S01]  /*7a40*/  FFMA R10, R26.reuse, R3, R10 ;  /* 0x000000031a0a7223 */ /* 0x040fe2000000000a */
[--C-:B------:R-:W-:Y:S02]  /*7a50*/  HADD2.F32 R2, -RZ, R38.reuse.H0_H0 ;  /* 0x20000026ff027230 */ /* 0x100fe40000004100 */
[----:B------:R-:W-:Y:S01]  /*7a60*/  FFMA R15, R26, R0, R15 ;  /* 0x000000001a0f7223 */ /* 0x000fe2000000000f */
[----:B------:R-:W-:Y:S01]  /*7a70*/  HADD2.F32 R3, -RZ, R38.H1_H1 ;  /* 0x30000026ff037230 */ /* 0x000fe20000004100 */
[----:B------:R-:W-:Y:S01]  /*7a80*/  F2FP.F16.F32.PACK_AB R34, R5, R4 ;  /* 0x000000040522723e */ /* 0x000fe200000000ff */
[--C-:B------:R-:W-:Y:S02]  /*7a90*/  HADD2.F32 R0, -RZ, R39.reuse.H0_H0 ;  /* 0x20000027ff007230 */ /* 0x100fe40000004100 */
[C---:B------:R-:W-:Y:S01]  /*7aa0*/  FMUL R14, R24.reuse, R18 ;  /* 0x00000012180e7220 */ /* 0x040fe20000400000 */
[----:B------:R-:W-:Y:S02]  /*7ab0*/  HADD2.F32 R4, -RZ, R39.H1_H1 ;  /* 0x30000027ff047230 */ /* 0x000fe40000004100 */
[----:B------:R-:W-:Y:S01]  /*7ac0*/  FMUL R19, R24, R19 ;  /* 0x0000001318137220 */ /* 0x000fe20000400000 */
[----:B------:R-:W-:Y:S01]  /*7ad0*/  F2FP.F16.F32.PACK_AB R35, R11, R6 ;  /* 0x000000060b23723e */ /* 0x000fe200000000ff */
[C---:B------:R-:W-:Y:S01]  /*7ae0*/  FFMA R12, R26.reuse, R2, R12 ;  /* 0x000000021a0c7223 */ /* 0x040fe2000000000c */
[C---:B------:R-:W-:Y:S01]  /*7af0*/  FFMA R13, R26.reuse, R3, R13 ;  /* 0x000000031a0d7223 */ /* 0x040fe2000000000d */
[C---:B------:R-:W-:Y:S01]  /*7b00*/  FFMA R14, R26.reuse, R0, R14 ;  /* 0x000000001a0e7223 */ /* 0x040fe2000000000e */
[----:B------:R-:W-:Y:S01]  /*7b10*/  FFMA R19, R26, R4, R19 ;  /* 0x000000041a137223 */ /* 0x000fe20000000013 */
[----:B------:R1:W-:Y:S01]  /*7b20*/  STS.128 [R62+0x200], R32 ;  /* 0x000200203e007388 */ /* 0x0003e20000000c00 */
[----:B------:R-:W-:Y:S02]  /*7b30*/  F2FP.F16.F32.PACK_AB R8, R9, R8 ;  /* 0x000000080908723e */ /* 0x000fe400000000ff */
[----:B------:R-:W-:Y:S02]  /*7b40*/  F2FP.F16.F32.PACK_AB R9, R15, R10 ;  /* 0x0000000a0f09723e */ /* 0x000fe400000000ff */
[----:B------:R-:W-:Y:S02]  /*7b50*/  F2FP.F16.F32.PACK_AB R10, R13, R12 ;  /* 0x0000000c0d0a723e */ /* 0x000fe400000000ff */
[----:B------:R-:W-:Y:S02]  /*7b60*/  F2FP.F16.F32.PACK_AB R11, R19, R14 ;  /* 0x0000000e130b723e */ /* 0x000fe400000000ff */
[----:B------:R-:W-:Y:S05]  /*7b70*/  IADD3 R0, PT, PT, R62, R61, RZ ;  /* 0x0000003d3e007210 */ /* 0x000fea0007ffe0ff */
[----:B------:R1:W-:Y:S01]  /*7b80*/  STS.128 [R0+0x200], R8 ;  /* 0x0002000800007388 */ /* 0x0003e20000000c00 */
[----:B------:R-:W-:Y:S01]  /*7b90*/  @!PT LDS RZ, [RZ] ;  /* 0x00000000fffff984 */ /* 0x000fe20000000800 */
[----:B------:R-:W-:Y:S01]  /*7ba0*/  @!PT LDS RZ, [RZ] ;  /* 0x00000000fffff984 */ /* 0x000fe20000000800 */
[----:B------:R-:W-:Y:S01]  /*7bb0*/  @!PT LDS RZ, [RZ] ;  /* 0x00000000fffff984 */ /* 0x000fe20000000800 */
[----:B------:R-:W-:Y:S01]  /*7bc0*/  @!PT LDS RZ, [RZ] ;  /* 0x00000000fffff984 */ /* 0x000fe20000000800 */
[----:B------:R2:W-:Y:S07]  /*7bd0*/  MEMBAR.ALL.CTA ;  /* 0x0000000000007992 */ /* 0x0005ee0000008000 */
[----:B--2---:R-:W2:Y:S02]  /*7be0*/  FENCE.VIEW.ASYNC.S ;  /* 0x00000000000073c6 */ /* 0x004ea40000000000 */
[----:B--2---:R-:W-:Y:S06]  /*7bf0*/  BAR.SYNC.DEFER_BLOCKING 0x1, 0x80 ;  /* 0x0042000000007b1d */ /* 0x004fec0000010000 */
[----:B------:R-:W-:Y:S05]  /*7c00*/  @P0 BRA `(.L_x_120) ;  /* 0x0000000000480947 */ /* 0x000fea0003800000 */
[----:B------:R-:W2:Y:S01]  /*7c10*/  LDCU.64 UR14, c[0x0][0x348] ;  /* 0x00006900ff0e77ac */ /* 0x000ea20008000a00 */
[----:B------:R-:W-:Y:S02]  /*7c20*/  R2UR UR6, R63 ;  /* 0x000000003f0672ca */ /* 0x000fe400000e0000 */
[----:B------:R-:W-:Y:S01]  /*7c30*/  R2UR UR10, R57 ;  /* 0x00000000390a72ca */ /* 0x000fe200000e0000 */
[----:B------:R-:W-:Y:S01]  /*7c40*/  UMOV UR9, UR47 ;  /* 0x0000002f00097c82 */ /* 0x000fe20008000000 */
[----:B------:R-:W-:Y:S01]  /*7c50*/  R2UR UR11, R56 ;  /* 0x00000000380b72ca */ /* 0x000fe200000e0000 */
[----:B------:R-:W-:Y:S01]  /*7c60*/  UIADD3 UR7, UPT, UPT, UR47, 0x20, URZ ;  /* 0x000000202f077890 */ /* 0x000fe2000fffe0ff */
[----:B------:R-:W-:Y:S02]  /*7c70*/  R2UR UR12, R54 ;  /* 0x00000000360c72ca */ /* 0x000fe400000e0000 */
[----:B------:R-:W-:Y:S05]  /*7c80*/  R2UR UR13, R55 ;  /* 0x00000000370d72ca */ /* 0x000fea00000e0000 */
[----:B------:R-:W-:Y:S02]  /*7c90*/  UIADD3 UR6, UPT, UPT, UR45, UR6, URZ ;  /* 0x000000062d067290 */ /* 0x000fe4000fffe0ff */
[----:B--2---:R-:W-:Y:S02]  /*7ca0*/  UIADD3 UR4, UP0, UPT, UR14, 0x780, URZ ;  /* 0x000007800e047890 */ /* 0x004fe4000ff1e0ff */
[----:B------:R-:W-:Y:S02]  /*7cb0*/  UIADD3 UR8, UPT, UPT, UR6, 0x200, URZ ;  /* 0x0000020006087890 */ /* 0x000fe4000fffe0ff */
[----:B------:R-:W-:Y:S02]  /*7cc0*/  UIADD3.X UR5, UPT, UPT, URZ, UR15, URZ, UP0, !UPT ;  /* 0x0000000fff057290 */ /* 0x000fe400087fe4ff */
[----:B------:R-:W-:Y:S07]  /*7cd0*/  UIADD3 UR6, UPT, UPT, UR6, 0xa00, URZ ;  /* 0x00000a0006067890 */ /* 0x000fee000fffe0ff */
[----:B------:R2:W-:Y:S02]  /*7ce0*/  UTMASTG.5D.IM2COL [UR8], [UR4] ;  /* 0x00000008040073b5 */ /* 0x0005e40008060000 */
[----:B--2---:R-:W-:Y:S01]  /*7cf0*/  UMOV UR8, UR6 ;  /* 0x0000000600087c82 */ /* 0x004fe20008000000 */
[----:B------:R-:W-:Y:S02]  /*7d00*/  UMOV UR9, UR7 ;  /* 0x0000000700097c82 */ /* 0x000fe40008000000 */
[----:B------:R2:W-:Y:S02]  /*7d10*/  UTMASTG.5D.IM2COL [UR8], [UR4] ;  /* 0x00000008040073b5 */ /* 0x0005e40008060000 */
[----:B--2---:R0:W-:Y:S02]  /*7d20*/  UTMACMDFLUSH ;  /* 0x00000000000079b7 */ /* 0x0041e40000000000 */
.L_x_120:
[----:B------:R-:W-:Y:S05]  /*7d30*/  BSYNC.RECONVERGENT B0 ;  /* 0x0000000000007941 */ /* 0x000fea0003800200 */
.L_x_119:
[----:B------:R-:W-:Y:S01]  /*7d40*/  UIADD3 UR46, UPT, UPT, UR48, 0x1, URZ ;  /* 0x00000001302e7890 */ /* 0x000fe2000fffe0ff */
[----:B------:R-:W-:Y:S03]  /*7d50*/  BSSY.RECONVERGENT B0, `(.L_x_121) ;  /* 0x0000005000007945 */ /* 0x000fe60003800200 */
[----:B------:R-:W-:Y:S04]  /*7d60*/  UISETP.NE.AND UP0, UPT, UR46, 0x3, UPT ;  /* 0x000000032e00788c */ /* 0x000fe8000bf05270 */
[----:B------:R-:W-:Y:S01]  /*7d70*/  USEL UR44, UR46, URZ, UP0 ;  /* 0x000000ff2e2c7287 */ /* 0x000fe20008000000 */
[----:B------:R-:W-:Y:S11]  /*7d80*/  @P0 BRA `(.L_x_122) ;  /* 0x0000000000040947 */ /* 0x000ff60003800000 */
[----:B------:R-:W-:Y:S04]  /*7d90*/  DEPBAR.LE SB0, 0x1 ;  /* 0x000080400000791a */ /* 0x000fe80000000000 */
.L_x_122:
[----:B------:R-:W-:Y:S05]  /*7da0*/  BSYNC.RECONVERGENT B0 ;  /* 0x0000000000007941 */ /* 0x000fea0003800200 */
.L_x_121:
[----:B------:R-:W-:Y:S01]  /*7db0*/  BAR.SYNC.DEFER_BLOCKING 0x1, 0x80 ;  /* 0x0042000000007b1d */ /* 0x000fe20000010000 */
[----:B------:R-:W-:Y:S01]  /*7dc0*/  ISETP.NE.AND P1, PT, R60, RZ, PT ;  /* 0x000000ff3c00720c */ /* 0x000fe20003f25270 */
[----:B------:R-:W-:Y:S01]  /*7dd0*/  UISETP.NE.AND UP0, UPT, UR50, URZ, UPT ;  /* 0x000000ff3200728c */ /* 0x000fe2000bf05270 */
[----:B------:R-:W-:Y:S11]  /*7de0*/  LEA R3, R64, UR45, 0x3 ;  /* 0x0000002d40037c11 */ /* 0x000ff6000f8e18ff */
[----:B------:R-:W-:Y:S01]  /*7df0*/  @P1 SHF.L.U32 R4, R27, 0x1f, RZ ;  /* 0x0000001f1b041819 */ /* 0x000fe200000006ff */
[----:B------:R-:W-:Y:S06]  /*7e00*/  BRA.U !UP0, `(.L_x_123) ;  /* 0x0000000108247547 */ /* 0x000fec000b800000 */
[----:B-1----:R-:W1:Y:S01]  /*7e10*/  S2R R0, SR_CgaCtaId ;  /* 0x0000000000007919 */ /* 0x002e620000008800 */
[----:B------:R-:W-:Y:S01]  /*7e20*/  IMAD.U32 R2, RZ, RZ, UR49 ;  /* 0x00000031ff027e24 */ /* 0x000fe2000f8e00ff */
[----:B------:R-:W-:Y:S04]  /*7e30*/  UIADD3 UR4, UPT, UPT, UR49, 0x1, URZ ;  /* 0x0000000131047890 */ /* 0x000fe8000fffe0ff */
[----:B------:R-:W-:Y:S01]  /*7e40*/  @P1 LEA R2, R2, UR45, 0x3 ;  /* 0x0000002d02021c11 */ /* 0x000fe2000f8e18ff */
[----:B------:R-:W-:Y:S04]  /*7e50*/  UISETP.NE.AND UP0, UPT, UR4, 0x3, UPT ;  /* 0x000000030400788c */ /* 0x000fe8000bf05270 */
[----:B------:R-:W-:Y:S01]  /*7e60*/  @P1 VIADD R2, R2, 0x128 ;  /* 0x0000012802021836 */ /* 0x000fe20000000000 */
[----:B------:R-:W-:Y:S04]  /*7e70*/  USEL UR49, UR4, URZ, UP0 ;  /* 0x000000ff04317287 */ /* 0x000fe80008000000 */
[----:B-1----:R-:W-:Y:S04]  /*7e80*/  @P1 PRMT R0, R0, 0x654, R2 ;  /* 0x0000065400001816 */ /* 0x002fe80000000002 */
[----:B------:R2:W-:Y:S04]  /*7e90*/  @P1 SYNCS.ARRIVE.TRANS64.RED.A1T0 RZ, [R0+URZ], RZ ;  /* 0x000000ff00ff19a7 */ /* 0x0005e800081004ff */
.L_x_123:
[----:B------:R-:W3:Y:S01]  /*7ea0*/  @P1 SYNCS.PHASECHK.TRANS64.TRYWAIT P0, [R3+URZ+0x110], R4 ;  /* 0x00011004030015a7 */ /* 0x000ee200080011ff */
[----:B------:R-:W-:Y:S01]  /*7eb0*/  BSSY B1, `(.L_x_124) ;  /* 0x0000012000017945 */ /* 0x000fe20003800000 */
[----:B---3--:R-:W-:Y:S03]  /*7ec0*/  @P1 SEL R66, RZ, 0x1, !P0 ;  /* 0x00000001ff421807 */ /* 0x008fe60004000000 */
[----:B------:R-:W-:Y:S05]  /*7ed0*/  @!P1 BRA `(.L_x_125) ;  /* 0x00000000003c9947 */ /* 0x000fea0003800000 */
[----:B------:R-:W-:Y:S01]  /*7ee0*/  ISETP.NE.AND P1, PT, R67, RZ, PT ;  /* 0x000000ff4300720c */ /* 0x000fe20003f25270 */
[----:B------:R-:W-:Y:S01]  /*7ef0*/  BSSY B0, `(.L_x_126) ;  /* 0x0000009000007945 */ /* 0x000fe20003800000 */
[----:B------:R-:W-:Y:S11]  /*7f00*/  ISETP.NE.AND P0, PT, R66, RZ, PT ;  /* 0x000000ff4200720c */ /* 0x000ff60003f05270 */
[----:B------:R-:W-:Y:S05]  /*7f10*/  @P1 IMAD R64, R64, 0x1000, R65 ;  /* 0x0000100040401824 */ /* 0x000fea00078e0241 */
[----:B-12---:R-:W-:Y:S05]  /*7f20*/  @P1 IADD3 R0, PT, PT, R64, UR45, RZ ;  /* 0x0000002d40001c10 */ /* 0x006fea000fffe0ff */
[----:B------:R-:W-:Y:S01]  /*7f30*/  @P1 IMAD.IADD R0, R61, 0x1, R0 ;  /* 0x000000013d001824 */ /* 0x000fe200078e0200 */
[----:B------:R-:W-:Y:S06]  /*7f40*/  @P0 BRA `(.L_x_127) ;  /* 0x00000000000c0947 */ /* 0x000fec0003800000 */
[----:B------:R-:W-:Y:S04]  /*7f50*/  SHF.L.U32 R27, R27, 0x1f, RZ ;  /* 0x0000001f1b1b7819 */ /* 0x000fe800000006ff */
[----:B------:R-:W1:Y:S02]  /*7f60*/  SYNCS.PHASECHK.TRANS64.TRYWAIT P0, [R3+URZ+0x110], R27 ;  /* 0x0001101b030075a7 */ /* 0x000e6400080011ff */
[----:B-1----:R-:W-:Y:S05]  /*7f70*/  @!P0 BRA `(.L_x_128) ;  /* 0x0000001800848947 */ /* 0x002fea0003800000 */
.L_x_127:
[----:B------:R-:W-:Y:S05]  /*7f80*/  BSYNC B0 ;  /* 0x0000000000007941 */ /* 0x000fea0003800000 */
.L_x_126:
[----:B------:R-:W-:Y:S11]  /*7f90*/  ISETP.NE.AND P0, PT, R67, RZ, PT ;  /* 0x000000ff4300720c */ /* 0x000ff60003f05270 */
[----:B------:R-:W-:Y:S02]  /*7fa0*/  @!UPT UIADD3 URZ, UPT, UPT, URZ, URZ, URZ ;  /* 0x000000fffffff290 */ /* 0x000fe4000fffe0ff */
[----:B------:R3:W4:Y:S04]  /*7fb0*/  @P0 LDS.128 R28, [R64+UR45+0x200] ;  /* 0x0002002d401c0984 */ /* 0x0007280008000c00 */
[----:B------:R3:W2:Y:S02]  /*7fc0*/  @P0 LDS.128 R36, [R0+0x200] ;  /* 0x0002000000240984 */ /* 0x0006a40000000c00 */
.L_x_125:
[----:B------:R-:W-:Y:S05]  /*7fd0*/  BSYNC B1 ;  /* 0x0000000000017941 */ /* 0x000fea0003800000 */
.L_x_124:
[----:B-123--:R-:W-:Y:S05]  /*7fe0*/  VIADD R0, R25, 0x10 ;  /* 0x0000001019007836 */ /* 0x00efea0000000000 */
[----:B------:R-:W-:Y:S04]  /*7ff0*/  SHF.R.U32.HI R0, RZ, 0x15, R0 ;  /* 0x00000015ff007819 */ /* 0x000fe80000011600 */
[----:B------:R-:W-:Y:S11]  /*8000*/  LOP3.LUT P0, RZ, R0, 0x3, R46, 0x48, !PT ;  /* 0x0000000300ff7812 */ /* 0x000ff6000780482e */
[----:B------:R-:W-:Y:S02]  /*8010*/  @!UPT UIADD3 URZ, UPT, UPT, URZ, URZ, URZ ;  /* 0x000000fffffff290 */ /* 0x000fe4000fffe0ff */
[----:B------:R-:W-:Y:S05]  /*8020*/  @!P0 BRA `(.L_x_129) ;  /* 0x0000000000408947 */ /* 0x000fea0003800000 */
[----:B------:R-:W1:Y:S01]  /*8030*/  LDCU.64 UR8, c[0x4][0x70] ;  /* 0x01000e00ff0877ac */ /* 0x000e620008000a00 */
[----:B------:R-:W-:Y:S01]  /*8040*/  MOV R3, 0x0 ;  /* 0x0000000000037802 */ /* 0x000fe20000000f00 */
[----:B------:R-:W-:Y:S02]  /*8050*/  HFMA2 R12, -RZ, RZ, 0, 5.9604644775390625e-08 ;  /* 0x00000001ff0c7431 */ /* 0x000fe400000001ff */
[----:B------:R-:W-:Y:S02]  /*8060*/  IMAD.MOV.U32 R8, RZ, RZ, 0x192 ;  /* 0x00000192ff087424 */ /* 0x000fe400078e00ff */
[----:B------:R-:W-:Y:S01]  /*8070*/  IMAD.MOV.U32 R13, RZ, RZ, RZ ;  /* 0x000000ffff0d7224 */ /* 0x000fe200078e00ff */
[----:B------:R-:W2:Y:S01]  /*8080*/  LDCU.64 UR6, c[0x4][0x78] ;  /* 0x01000f00ff0677ac */ /* 0x000ea20008000a00 */
[----:B------:R-:W3:Y:S01]  /*8090*/  LDC.64 R2, c[0x4][R3] ;  /* 0x0100000003027b82 */ /* 0x000ee20000000a00 */
[----:B------:R-:W5:Y:S01]  /*80a0*/  LDCU.64 UR4, c[0x4][0x10] ;  /* 0x01000200ff0477ac */ /* 0x000f620008000a00 */
[----:B-1----:R-:W-:Y:S01]  /*80b0*/  MOV R5, UR9 ;  /* 0x0000000900057c02 */ /* 0x002fe20008000f00 */
[----:B------:R-:W-:Y:S01]  /*80c0*/  IMAD.U32 R4, RZ, RZ, UR8 ;  /* 0x00000008ff047e24 */ /* 0x000fe2000f8e00ff */
[----:B--2---:R-:W-:Y:S01]  /*80d0*/  MOV R7, UR7 ;  /* 0x0000000700077c02 */ /* 0x004fe20008000f00 */
[----:B------:R-:W-:Y:S01]  /*80e0*/  IMAD.U32 R6, RZ, RZ, UR6 ;  /* 0x00000006ff067e24 */ /* 0x000fe2000f8e00ff */
[----:B-----5:R-:W-:Y:S01]  /*80f0*/  MOV R11, UR5 ;  /* 0x00000005000b7c02 */ /* 0x020fe20008000f00 */
[----:B------:R-:W-:Y:S02]  /*8100*/  IMAD.U32 R10, RZ, RZ, UR4 ;  /* 0x00000004ff0a7e24 */ /* 0x000fe4000f8e00ff */
[----:B------:R-:W-:Y:S07]  /*8110*/  LEPC R20, `(.L_x_129) ;  /* 0x000000001014794e */ /* 0x000fee0000000000 */
[----:B---34-:R-:W-:Y:S05]  /*8120*/  CALL.ABS.NOINC R2 ;  /* 0x0000000002007343 */ /* 0x018fea0003c00000 */
.L_x_129:
[----:B------:R-:W-:Y:S01]  /*8130*/  ISETP.NE.AND P0, PT, R53, RZ, PT ;  /* 0x000000ff3500720c */ /* 0x000fe20003f05270 */
[----:B------:R-:W-:Y:S05]  /*8140*/  WARPSYNC.ALL ;  /* 0x0000000000007948 */ /* 0x000fea0003800000 */
[----:B------:R-:W-:Y:S01]  /*8150*/  R2UR UR4, R25 ;  /* 0x00000000190472ca */ /* 0x000fe200000e0000 */
[--C-:B----4-:R-:W-:Y:S01]  /*8160*/  HADD2.F32 R0, -RZ, R28.reuse.H0_H0 ;  /* 0x2000001cff007230 */ /* 0x110fe20000004100 */
[----:B------:R-:W-:Y:S01]  /*8170*/  IADD3 R58, PT, PT, R58, 0x170, RZ ;  /* 0x000001703a3a7810 */ /* 0x000fe20007ffe0ff */
[----:B------:R-:W-:Y:S01]  /*8180*/  HADD2.F32 R2, -RZ, R28.H1_H1 ;  /* 0x3000001cff027230 */ /* 0x000fe20000004100 */
[----:B------:R-:W-:Y:S01]  /*8190*/  BSSY.RECONVERGENT B0, `(.L_x_130) ;  /* 0x000005a000007945 */ /* 0x000fe20003800200 */
[--C-:B------:R-:W-:Y:S01]  /*81a0*/  HADD2.F32 R20, -RZ, R29.reuse.H0_H0 ;  /* 0x2000001dff147230 */ /* 0x100fe20000004100 */
[----:B------:R-:W-:Y:S01]  /*81b0*/  LOP3.LUT R58, R58, 0xfefffff8, RZ, 0xc0, !PT ;  /* 0xfefffff83a3a7812 */ /* 0x000fe200078ec0ff */
[----:B------:R-:W-:Y:S02]  /*81c0*/  HADD2.F32 R21, -RZ, R29.H1_H1 ;  /* 0x3000001dff157230 */ /* 0x000fe40000004100 */
[--C-:B------:R-:W-:Y:S02]  /*81d0*/  HADD2.F32 R25, -RZ, R30.reuse.H0_H0 ;  /* 0x2000001eff197230 */ /* 0x100fe40000004100 */
[----:B------:R-:W-:Y:S02]  /*81e0*/  HADD2.F32 R27, -RZ, R30.H1_H1 ;  /* 0x3000001eff1b7230 */ /* 0x000fe40000004100 */
[----:B------:R-:W1:Y:S01]  /*81f0*/  LDTM.x16 R4, tmem[UR4+0x10] ;  /* 0x00001004000479ee */ /* 0x000e620008240000 */
[----:B------:R-:W-:Y:S01]  /*8200*/  NOP ;  /* 0x0000000000007918 */ /* 0x000fe20000000000 */
[----:B-1----:R1:W-:Y:S01]  /*8210*/  SYNCS.ARRIVE.TRANS64.RED.A1T0 RZ, [R58+URZ], RZ ;  /* 0x000000ff3aff79a7 */ /* 0x0023e200081004ff */
[--C-:B------:R-:W-:Y:S02]  /*8220*/  HADD2.F32 R28, -RZ, R31.reuse.H0_H0 ;  /* 0x2000001fff1c7230 */ /* 0x100fe40000004100 */
[----:B------:R-:W-:Y:S02]  /*8230*/  HADD2.F32 R29, -RZ, R31.H1_H1 ;  /* 0x3000001fff1d7230 */ /* 0x000fe40000004100 */
        /* <DEDUP_REMOVED lines=8> */
[C---:B------:R-:W-:Y:S01]  /*82c0*/  FMUL R4, R24.reuse, R4 ;  /* 0x0000000418047220 */ /* 0x040fe20000400000 */
[C---:B------:R-:W-:Y:S01]  /*82d0*/  FMUL R5, R24.reuse, R5 ;  /* 0x0000000518057220 */ /* 0x040fe20000400000 */
[C---:B------:R-:W-:Y:S01]  /*82e0*/  FMUL R6, R24.reuse, R6 ;  /* 0x0000000618067220 */ /* 0x040fe20000400000 */
[----:B------:R-:W-:Y:S01]  /*82f0*/  FMUL R3, R24, R9 ;  /* 0x0000000918037220 */ /* 0x000fe20000400000 */
[----:B------:R-:W-:Y:S01]  /*8300*/  FFMA R4, R26, R0, R4 ;  /* 0x000000001a047223 */ /* 0x000fe20000000004 */
[----:B------:R-:W-:Y:S01]  /*8310*/  FMUL R0, R24, R7 ;  /* 0x0000000718007220 */ /* 0x000fe20000400000 */
[C---:B------:R-:W-:Y:S01]  /*8320*/  FFMA R5, R26.reuse, R2, R5 ;  /* 0x000000021a057223 */ /* 0x040fe20000000005 */
[----:B------:R-:W-:Y:S01]  /*8330*/  FFMA R6, R26, R20, R6 ;  /* 0x000000141a067223 */ /* 0x000fe20000000006 */
[----:B------:R-:W-:Y:S01]  /*8340*/  FMUL R2, R24, R8 ;  /* 0x0000000818027220 */ /* 0x000fe20000400000 */
[----:B------:R-:W-:Y:S01]  /*8350*/  FFMA R0, R26, R21, R0 ;  /* 0x000000151a007223 */ /* 0x000fe20000000000 */
[C---:B------:R-:W-:Y:S01]  /*8360*/  FMUL R7, R24.reuse, R10 ;  /* 0x0000000a18077220 */ /* 0x040fe20000400000 */
[----:B------:R-:W-:Y:S01]  /*8370*/  F2FP.F16.F32.PACK_AB R4, R5, R4 ;  /* 0x000000040504723e */ /* 0x000fe200000000ff */
[----:B------:R-:W-:Y:S01]  /*8380*/  FMUL R11, R24, R11 ;  /* 0x0000000b180b7220 */ /* 0x000fe20000400000 */
[----:B------:R-:W-:Y:S01]  /*8390*/  FFMA R2, R26, R25, R2 ;  /* 0x000000191a027223 */ /* 0x000fe20000000002 */
[----:B------:R-:W-:Y:S01]  /*83a0*/  F2FP.F16.F32.PACK_AB R5, R0, R6 ;  /* 0x000000060005723e */ /* 0x000fe200000000ff */
[----:B------:R-:W-:Y:S01]  /*83b0*/  FMUL R8, R24, R12 ;  /* 0x0000000c18087220 */ /* 0x000fe20000400000 */
[----:B------:R-:W-:Y:S01]  /*83c0*/  MOV R0, UR44 ;  /* 0x0000002c00007c02 */ /* 0x000fe20008000f00 */
[----:B------:R-:W-:Y:S01]  /*83d0*/  FFMA R3, R26, R27, R3 ;  /* 0x0000001b1a037223 */ /* 0x000fe20000000003 */
[----:B------:R-:W-:Y:S01]  /*83e0*/  FMUL R9, R24, R13 ;  /* 0x0000000d18097220 */ /* 0x000fe20000400000 */
[----:B------:R-:W-:Y:S01]  /*83f0*/  FFMA R7, R26, R28, R7 ;  /* 0x0000001c1a077223 */ /* 0x000fe20000000007 */
[----:B------:R-:W-:Y:S01]  /*8400*/  FMUL R10, R24, R14 ;  /* 0x0000000e180a7220 */ /* 0x000fe20000400000 */
[----:B------:R-:W-:Y:S01]  /*8410*/  FFMA R11, R26, R29, R11 ;  /* 0x0000001d1a0b7223 */ /* 0x000fe2000000000b */
[----:B------:R-:W-:Y:S01]  /*8420*/  FMUL R15, R24, R15 ;  /* 0x0000000f180f7220 */ /* 0x000fe20000400000 */
[----:B------:R-:W-:Y:S01]  /*8430*/  FFMA R8, R26, R30, R8 ;  /* 0x0000001e1a087223 */ /* 0x000fe20000000008 */
[----:B------:R-:W-:Y:S01]  /*8440*/  LEA R0, R0, R52, 0xb ;  /* 0x0000003400007211 */ /* 0x000fe200078e58ff */
[----:B------:R-:W-:Y:S01]  /*8450*/  FMUL R12, R24, R16 ;  /* 0x00000010180c7220 */ /* 0x000fe20000400000 */
[----:B------:R-:W-:Y:S01]  /*8460*/  FFMA R9, R26, R31, R9 ;  /* 0x0000001f1a097223 */ /* 0x000fe20000000009 */
[----:B------:R-:W-:Y:S01]  /*8470*/  FMUL R13, R24, R17 ;  /* 0x00000011180d7220 */ /* 0x000fe20000400000 */
[----:B------:R-:W-:Y:S01]  /*8480*/  FFMA R10, R26, R32, R10 ;  /* 0x000000201a0a7223 */ /* 0x000fe2000000000a */
[----:B------:R-:W-:Y:S01]  /*8490*/  FMUL R14, R24, R18 ;  /* 0x00000012180e7220 */ /* 0x000fe20000400000 */
[----:B------:R-:W-:Y:S01]  /*84a0*/  FFMA R15, R26, R33, R15 ;  /* 0x000000211a0f7223 */ /* 0x000fe2000000000f */
[----:B------:R-:W-:Y:S01]  /*84b0*/  FMUL R19, R24, R19 ;  /* 0x0000001318137220 */ /* 0x000fe20000400000 */
[----:B------:R-:W-:Y:S01]  /*84c0*/  F2FP.F16.F32.PACK_AB R6, R3, R2 ;  /* 0x000000020306723e */ /* 0x000fe200000000ff */
[C---:B------:R-:W-:Y:S01]  /*84d0*/  FFMA R12, R26.reuse, R34, R12 ;  /* 0x000000221a0c7223 */ /* 0x040fe2000000000c */
[----:B------:R-:W-:Y:S01]  /*84e0*/  F2FP.F16.F32.PACK_AB R7, R11, R7 ;  /* 0x000000070b07723e */ /* 0x000fe200000000ff */
[----:B------:R-:W-:Y:S01]  /*84f0*/  FFMA R13, R26, R35, R13 ;  /* 0x000000231a0d7223 */ /* 0x000fe2000000000d */
[----:B------:R-:W-:Y:S01]  /*8500*/  LEA R0, R0, UR45, 0x1 ;  /* 0x0000002d00007c11 */ /* 0x000fe2000f8e08ff */
[C---:B------:R-:W-:Y:S01]  /*8510*/  FFMA R14, R26.reuse, R36, R14 ;  /* 0x000000241a0e7223 */ /* 0x040fe2000000000e */
[----:B------:R-:W-:Y:S01]  /*8520*/  FFMA R19, R26, R37, R19 ;  /* 0x000000251a137223 */ /* 0x000fe20000000013 */
[----:B------:R-:W-:Y:S02]  /*8530*/  F2FP.F16.F32.PACK_AB R8, R9, R8 ;  /* 0x000000080908723e */ /* 0x000fe400000000ff */
[----:B------:R1:W-:Y:S01]  /*8540*/  STS.128 [R0+0x200], R4 ;  /* 0x0002000400007388 */ /* 0x0003e20000000c00 */
        /* <DEDUP_REMOVED lines=16> */
[----:B------:R-:W-:Y:S01]  /*8650*/  ULEA UR6, UR44, UR45, 0xc ;  /* 0x0000002d2c067291 */ /* 0x000fe2000f8e60ff */
[----:B------:R-:W-:Y:S01]  /*8660*/  R2UR UR12, R54 ;  /* 0x00000000360c72ca */ /* 0x000fe200000e0000 */
[----:B------:R-:W-:Y:S01]  /*8670*/  UIADD3 UR9, UPT, UPT, UR47, 0x10, URZ ;  /* 0x000000102f097890 */ /* 0x000fe2000fffe0ff */
[----:B------:R-:W-:Y:S01]  /*8680*/  R2UR UR13, R55 ;  /* 0x00000000370d72ca */ /* 0x000fe200000e0000 */
[----:B------:R-:W-:Y:S02]  /*8690*/  UIADD3 UR8, UPT, UPT, UR6, 0x200, URZ ;  /* 0x0000020006087890 */ /* 0x000fe4000fffe0ff */
[----:B------:R-:W-:Y:S02]  /*86a0*/  UIADD3 UR6, UPT, UPT, UR6, 0xa00, URZ ;  /* 0x00000a0006067890 */ /* 0x000fe4000fffe0ff */
[----:B------:R-:W-:Y:S02]  /*86b0*/  UIADD3 UR7, UPT, UPT, UR47, 0x30, URZ ;  /* 0x000000302f077890 */ /* 0x000fe4000fffe0ff */
[----:B--2---:R-:W-:Y:S04]  /*86c0*/  UIADD3 UR4, UP0, UPT, UR14, 0x780, URZ ;  /* 0x000007800e047890 */ /* 0x004fe8000ff1e0ff */
[----:B------:R-:W-:Y:S09]  /*86d0*/  UIADD3.X UR5, UPT, UPT, URZ, UR15, URZ, UP0, !UPT ;  /* 0x0000000fff057290 */ /* 0x000ff200087fe4ff */
[----:B------:R2:W-:Y:S02]  /*86e0*/  UTMASTG.5D.IM2COL [UR8], [UR4] ;  /* 0x00000008040073b5 */ /* 0x0005e40008060000 */
[----:B--2---:R-:W-:Y:S01]  /*86f0*/  UMOV UR8, UR6 ;  /* 0x0000000600087c82 */ /* 0x004fe20008000000 */
[----:B------:R-:W-:Y:S02]  /*8700*/  UMOV UR9, UR7 ;  /* 0x0000000700097c82 */ /* 0x000fe40008000000 */
[----:B------:R2:W-:Y:S02]  /*8710*/  UTMASTG.5D.IM2COL [UR8], [UR4] ;  /* 0x00000008040073b5 */ /* 0x0005e40008060000 */
[----:B--2---:R0:W-:Y:S02]  /*8720*/  UTMACMDFLUSH ;  /* 0x00000000000079b7 */ /* 0x0041e40000000000 */
.L_x_131:
[----:B------:R-:W-:Y:S05]  /*8730*/  BSYNC.RECONVERGENT B0 ;  /* 0x0000000000007941 */ /* 0x000fea0003800200 */
.L_x_130:
[----:B------:R-:W-:Y:S01]  /*8740*/  UIADD3 UR4, UPT, UPT, UR44, 0x1, URZ ;  /* 0x000000012c047890 */ /* 0x000fe2000fffe0ff */
[----:B------:R-:W-:Y:S03]  /*8750*/  BSSY.RECONVERGENT B0, `(.L_x_132) ;  /* 0x0000008000007945 */ /* 0x000fe60003800200 */
[----:B------:R-:W-:Y:S04]  /*8760*/  UISETP.NE.AND UP0, UPT, UR4, 0x3, UPT ;  /* 0x000000030400788c */ /* 0x000fe8000bf05270 */
[----:B------:R-:W-:Y:S02]  /*8770*/  UISETP.EQ.XOR UP1, UPT, UR46, 0x3, !UP0 ;  /* 0x000000032e00788c */ /* 0x000fe4000c722a70 */
[----:B------:R-:W-:Y:S02]  /*8780*/  USEL UR48, UR4, URZ, UP0 ;  /* 0x000000ff04307287 */ /* 0x000fe40008000000 */
[----:B------:R-:W-:Y:S04]  /*8790*/  USEL UR5, URZ, 0x1, !UP1 ;  /* 0x00000001ff057887 */ /* 0x000fe8000c800000 */
[----:B------:R-:W-:Y:S01]  /*87a0*/  ULOP3.LUT UR51, UR51, UR5, URZ, 0x3c, !UPT ;  /* 0x0000000533337292 */ /* 0x000fe2000f8e3cff */
[----:B------:R-:W-:Y:S11]  /*87b0*/  @P0 BRA `(.L_x_133) ;  /* 0x0000000000040947 */ /* 0x000ff60003800000 */
[----:B------:R-:W-:Y:S04]  /*87c0*/  DEPBAR.LE SB0, 0x1 ;  /* 0x000080400000791a */ /* 0x000fe80000000000 */
.L_x_133:
[----:B------:R-:W-:Y:S05]  /*87d0*/  BSYNC.RECONVERGENT B0 ;  /* 0x0000000000007941 */ /* 0x000fea0003800200 */
.L_x_132:
[----:B------:R-:W-:Y:S01]  /*87e0*/  BAR.SYNC.DEFER_BLOCKING 0x1, 0x80 ;  /* 0x0042000000007b1d */ /* 0x000fe20000010000 */
[----:B------:R-:W-:Y:S01]  /*87f0*/  UISETP.NE.AND UP0, UPT, UR50, -0x2, UPT ;  /* 0xfffffffe3200788c */ /* 0x000fe2000bf05270 */
[----:B------:R-:W-:Y:S08]  /*8800*/  IADD3 R22, PT, PT, R22, 0x1, RZ ;  /* 0x0000000116167810 */ /* 0x000ff00007ffe0ff */
[----:B------:R-:W-:Y:S05]  /*8810*/  BRA.U !UP0, `(.L_x_134) ;  /* 0x0000000108287547 */ /* 0x000fea000b800000 */
[----:B-1----:R-:W1:Y:S01]  /*8820*/  S2R R0, SR_CgaCtaId ;  /* 0x0000000000007919 */ /* 0x002e620000008800 */
[----:B------:R-:W-:Y:S01]  /*8830*/  ISETP.NE.AND P0, PT, R60, RZ, PT ;  /* 0x000000ff3c00720c */ /* 0x000fe20003f05270 */
[----:B------:R-:W-:Y:S01]  /*8840*/  IMAD.U32 R2, RZ, RZ, UR49 ;  /* 0x00000031ff027e24 */ /* 0x000fe2000f8e00ff */
[----:B------:R-:W-:Y:S04]  /*8850*/  UIADD3 UR4, UPT, UPT, UR49, 0x1, URZ ;  /* 0x0000000131047890 */ /* 0x000fe8000fffe0ff */
[----:B------:R-:W-:Y:S04]  /*8860*/  UISETP.NE.AND UP0, UPT, UR4, 0x3, UPT ;  /* 0x000000030400788c */ /* 0x000fe8000bf05270 */
[----:B------:R-:W-:Y:S03]  /*8870*/  USEL UR49, UR4, URZ, UP0 ;  /* 0x000000ff04317287 */ /* 0x000fe60008000000 */
[----:B------:R-:W-:Y:S05]  /*8880*/  @P0 LEA R2, R2, UR45, 0x3 ;  /* 0x0000002d02020c11 */ /* 0x000fea000f8e18ff */
[----:B------:R-:W-:Y:S05]  /*8890*/  @P0 VIADD R2, R2, 0x128 ;  /* 0x0000012802020836 */ /* 0x000fea0000000000 */
[----:B-1----:R-:W-:Y:S04]  /*88a0*/  @P0 PRMT R0, R0, 0x654, R2 ;  /* 0x0000065400000816 */ /* 0x002fe80000000002 */
[----:B------:R2:W-:Y:S03]  /*88b0*/  @P0 SYNCS.ARRIVE.TRANS64.RED.A1T0 RZ, [R0+URZ], RZ ;  /* 0x000000ff00ff09a7 */ /* 0x0005e600081004ff */
.L_x_134:
[----:B------:R-:W-:Y:S01]  /*88c0*/  R2UR UR5, R47 ;  /* 0x000000002f0572ca */ /* 0x000fe200000e0000 */
[----:B------:R-:W-:Y:S01]  /*88d0*/  UISETP.NE.AND UP0, UPT, UR60, URZ, UPT ;  /* 0x000000ff3c00728c */ /* 0x000fe2000bf05270 */
[----:B------:R-:W-:Y:S01]  /*88e0*/  R2UR UR4, R48 ;  /* 0x00000000300472ca */ /* 0x000fe200000e0000 */
[----:B------:R-:W-:Y:S01]  /*88f0*/  UIADD3 UR50, UPT, UPT, UR50, 0x2, URZ ;  /* 0x0000000232327890 */ /* 0x000fe2000fffe0ff */
[----:B------:R-:W-:Y:S01]  /*8900*/  ISETP.NE.AND P0, PT, R22, 0x2, PT ;  /* 0x000000021600780c */ /* 0x000fe20003f05270 */
[----:B------:R-:W-:Y:S01]  /*8910*/  UMOV UR46, UR61 ;  /* 0x0000003d002e7c82 */ /* 0x000fe20008000000 */
[----:B------:R-:W-:Y:S02]  /*8920*/  LOP3.LUT R50, R50, 0x1, RZ, 0x3c, !PT ;  /* 0x0000000132327812 */ /* 0x000fe400078e3cff */
[----:B-12---:R-:W-:Y:S02]  /*8930*/  SEL R0, RZ, 0x1, P0 ;  /* 0x00000001ff007807 */ /* 0x006fe40000000000 */
[----:B------:R-:W-:Y:S02]  /*8940*/  SEL R22, R22, RZ, P0 ;  /* 0x000000ff16167207 */ /* 0x000fe40000000000 */
[----:B------:R-:W-:Y:S01]  /*8950*/  LOP3.LUT R51, R51, R0, RZ, 0x3c, !PT ;  /* 0x0000000033337212 */ /* 0x000fe200078e3cff */
[----:B------:R-:W-:Y:S02]  /*8960*/  UIADD3 UR19, UPT, UPT, UR36, UR5, URZ ;  /* 0x0000000524137290 */ /* 0x000fe4000fffe0ff */
[----:B------:R-:W-:Y:S01]  /*8970*/  UIADD3 UR44, UPT, UPT, UR37, UR4, URZ ;  /* 0x00000004252c7290 */ /* 0x000fe2000fffe0ff */
[----:B------:R-:W-:Y:S11]  /*8980*/  BRA.U UP0, `(.L_x_135) ;  /* 0xffffffd900e87547 */ /* 0x000ff6000b83ffff */
[----:B------:R-:W-:-:S13]  /*8990*/  R2UR UR4, R49 ;  /* 0x00000000310472ca */ /* 0x000fda00000e0000 */
[----:B------:R-:W-:-:S09]  /*89a0*/  UISETP.NE.AND UP0, UPT, UR4, URZ, UPT ;  /* 0x000000ff0400728c */ /* 0x000fd2000bf05270 */
[----:B------:R-:W-:Y:S05]  /*89b0*/  BRA.U !UP0, `(.L_x_136) ;  /* 0x0000000108487547 */ /* 0x000fea000b800000 */
[----:B------:R-:W1:Y:S02]  /*89c0*/  LDCU.64 UR4, c[0x0][0x990] ;  /* 0x00013200ff0477ac */ /* 0x000e640008000a00 */
[----:B-1----:R-:W-:-:S04]  /*89d0*/  UISETP.NE.U32.AND UP0, UPT, UR4, URZ, UPT ;  /* 0x000000ff0400728c */ /* 0x002fc8000bf05070 */
[----:B------:R-:W-:-:S09]  /*89e0*/  UISETP.NE.AND.EX UP0, UPT, UR5, URZ, UPT, UP0 ;  /* 0x000000ff0500728c */ /* 0x000fd2000bf05300 */
[----:B------:R-:W-:Y:S05]  /*89f0*/  BRA.U UP0, `(.L_x_137) ;  /* 0x00000001000c7547 */ /* 0x000fea000b800000 */
[----:B------:R-:W-:-:S13]  /*8a00*/  FSETP.NEU.AND P0, PT, R26, RZ, PT ;  /* 0x000000ff1a00720b */ /* 0x000fda0003f0d000 */
[----:B------:R-:W-:Y:S05]  /*8a10*/  @!P0 EXIT ;  /* 0x000000000000894d */ /* 0x000fea0003800000 */
[----:B------:R-:W-:Y:S05]  /*8a20*/  BRA `(.L_x_136) ;  /* 0x00000000002c7947 */ /* 0x000fea0003800000 */
.L_x_137:
[----:B------:R-:W-:Y:S01]  /*8a30*/  ISETP.NE.AND P0, PT, R59, RZ, PT ;  /* 0x000000ff3b00720c */ /* 0x000fe20003f05270 */
[----:B------:R-:W-:-:S12]  /*8a40*/  BSSY.RECONVERGENT B0, `(.L_x_136) ;  /* 0x0000009000007945 */ /* 0x000fd80003800200 */
[----:B------:R-:W-:Y:S05]  /*8a50*/  @P0 BRA `(.L_x_138) ;  /* 0x0000000000140947 */ /* 0x000fea0003800000 */
[----:B------:R-:W1:Y:S02]  /*8a60*/  LDCU.64 UR4, c[0x0][0x988] ;  /* 0x00013100ff0477ac */ /* 0x000e640008000a00 */
[----:B-1----:R-:W-:-:S04]  /*8a70*/  ISETP.NE.U32.AND P0, PT, RZ, UR4, PT ;  /* 0x00000004ff007c0c */ /* 0x002fc8000bf05070 */
[----:B------:R-:W-:-:S13]  /*8a80*/  ISETP.NE.AND.EX P0, PT, RZ, UR5, PT, P0 ;  /* 0x00000005ff007c0c */ /* 0x000fda000bf05300 */
[----:B------:R-:W-:Y:S05]  /*8a90*/  @!P0 EXIT ;  /* 0x000000000000894d */ /* 0x000fea0003800000 */
[----:B------:R-:W-:Y:S05]  /*8aa0*/  BRA `(.L_x_139) ;  /* 0x0000000000087947 */ /* 0x000fea0003800000 */
.L_x_138:
[----:B------:R-:W-:-:S13]  /*8ab0*/  FSETP.NEU.AND P0, PT, R26, RZ, PT ;  /* 0x000000ff1a00720b */ /* 0x000fda0003f0d000 */
[----:B------:R-:W-:Y:S05]  /*8ac0*/  @!P0 EXIT ;  /* 0x000000000000894d */ /* 0x000fea0003800000 */
.L_x_139:
[----:B------:R-:W-:Y:S05]  /*8ad0*/  BSYNC.RECONVERGENT B0 ;  /* 0x0000000000007941 */ /* 0x000fea0003800200 */
.L_x_136:
[----:B------:R-:W1:Y:S01]  /*8ae0*/  S2UR UR5, SR_CgaCtaId ;  /* 0x00000000000579c3 */ /* 0x000e620000008800 */
[----:B------:R-:W-:Y:S01]  /*8af0*/  ULEA UR4, UR49, UR45, 0x3 ;  /* 0x0000002d31047291 */ /* 0x000fe2000f8e18ff */
[----:B------:R-:W-:-:S04]  /*8b00*/  DEPBAR.LE SB0, 0x0 ;  /* 0x000080000000791a */ /* 0x000fc80000000000 */
[----:B------:R-:W-:-:S04]  /*8b10*/  UIADD3 UR4, UPT, UPT, UR4, 0x128, URZ ;  /* 0x0000012804047890 */ /* 0x000fc8000fffe0ff */
[----:B-1----:R-:W-:-:S09]  /*8b20*/  UPRMT UR4, UR5, 0x654, UR4 ;  /* 0x0000065405047896 */ /* 0x002fd20008000004 */
[----:B------:R-:W-:Y:S01]  /*8b30*/  SYNCS.ARRIVE.TRANS64.RED.A1T0 RZ, [UR4], RZ ;  /* 0x000000ffffff79a7 */ /* 0x000fe20008100404 */
[----:B------:R-:W-:Y:S05]  /*8b40*/  EXIT ;  /* 0x000000000000794d */ /* 0x000fea0003800000 */
.L_x_25:
[----:B------:R-:W-:Y:S07]  /*8b50*/  MOV R0, UR9 ;  /* 0x0000000900007c02 */ /* 0x000fee0008000f00 */
.L_x_140:
[----:B--2---:R2:W3:Y:S02]  /*8b60*/  SYNCS.PHASECHK.TRANS64.TRYWAIT P0, [R0+URZ+0x88], R4 ;  /* 0x00008804000075a7 */ /* 0x0044e400080011ff */
[----:B---3--:R-:W-:Y:S05]  /*8b70*/  @!P0 NANOSLEEP.SYNCS 0x989680 ;  /* 0x009896800000895d */ /* 0x008fea0003900000 */
[----:B------:R-:W3:Y:S02]  /*8b80*/  @!P0 SYNCS.PHASECHK.TRANS64 P0, [R0+URZ+0x88], R4 ;  /* 0x00008804000085a7 */ /* 0x000ee400080010ff */
[----:B---3--:R-:W-:Y:S05]  /*8b90*/  @!P0 BRA `(.L_x_140) ;  /* 0xfffffffc00f08947 */ /* 0x008fea000383ffff */
[----:B------:R-:W-:Y:S05]  /*8ba0*/  BRA `(.L_x_24) ;  /* 0xffffff90007c7947 */ /* 0x000fea000383ffff */
.L_x_32:
[----:B------:R-:W-:Y:S07]  /*8bb0*/  MOV R0, UR9 ;  /* 0x0000000900007c02 */ /* 0x000fee0008000f00 */
.L_x_141:
[----:B-1----:R1:W2:Y:S02]  /*8bc0*/  SYNCS.PHASECHK.TRANS64.TRYWAIT P0, [R0+URZ+0x88], R4 ;  /* 0x00008804000075a7 */ /* 0x0022a400080011ff */
[----:B--2---:R-:W-:Y:S05]  /*8bd0*/  @!P0 NANOSLEEP.SYNCS 0x989680 ;  /* 0x009896800000895d */ /* 0x004fea0003900000 */
[----:B------:R-:W2:Y:S02]  /*8be0*/  @!P0 SYNCS.PHASECHK.TRANS64 P0, [R0+URZ+0x88], R4 ;  /* 0x00008804000085a7 */ /* 0x000ea400080010ff */
[----:B--2---:R-:W-:Y:S05]  /*8bf0*/  @!P0 BRA `(.L_x_141) ;  /* 0xfffffffc00f08947 */ /* 0x004fea000383ffff */
[----:B------:R-:W-:Y:S05]  /*8c00*/  BRA `(.L_x_31) ;  /* 0xffffff9800207947 */ /* 0x000fea000383ffff */
.L_x_37:
[----:B-1----:R-:W-:-:S07]  /*8c10*/  MOV R0, UR30 ;  /* 0x0000001e00007c02 */ /* 0x002fce0008000f00 */
.L_x_142:
[----:B-1----:R1:W2:Y:S02]  /*8c20*/  SYNCS.PHASECHK.TRANS64.TRYWAIT P0, [R0+URZ+0x150], R3 ;  /* 0x00015003000075a7 */ /* 0x0022a400080011ff */
[----:B--2---:R-:W-:Y:S05]  /*8c30*/  @!P0 NANOSLEEP.SYNCS 0x989680 ;  /* 0x009896800000895d */ /* 0x004fea0003900000 */
[----:B------:R-:W2:Y:S02]  /*8c40*/  @!P0 SYNCS.PHASECHK.TRANS64 P0, [R0+URZ+0x150], R3 ;  /* 0x00015003000085a7 */ /* 0x000ea400080010ff */
[----:B--2---:R-:W-:Y:S05]  /*8c50*/  @!P0 BRA `(.L_x_142) ;  /* 0xfffffffc00f08947 */ /* 0x004fea000383ffff */
[----:B------:R-:W-:Y:S05]  /*8c60*/  BRA `(.L_x_143) ;  /* 0xffffff9c00047947 */ /* 0x000fea000383ffff */
.L_x_41:
[----:B------:R-:W-:-:S07]  /*8c70*/  MOV R0, UR4 ;  /* 0x0000000400007c02 */ /* 0x000fce0008000f00 */
.L_x_144:
[----:B-1----:R1:W2:Y:S02]  /*8c80*/  SYNCS.PHASECHK.TRANS64.TRYWAIT P0, [R0+URZ], R2 ;  /* 0x00000002000075a7 */ /* 0x0022a400080011ff */
[----:B--2---:R-:W-:Y:S05]  /*8c90*/  @!P0 NANOSLEEP.SYNCS 0x989680 ;  /* 0x009896800000895d */ /* 0x004fea0003900000 */
[----:B------:R-:W2:Y:S02]  /*8ca0*/  @!P0 SYNCS.PHASECHK.TRANS64 P0, [R0+URZ], R2 ;  /* 0x00000002000085a7 */ /* 0x000ea400080010ff */
[----:B--2---:R-:W-:Y:S05]  /*8cb0*/  @!P0 BRA `(.L_x_144) ;  /* 0xfffffffc00f08947 */ /* 0x004fea000383ffff */
[----:B------:R-:W-:Y:S05]  /*8cc0*/  BRA `(.L_x_145) ;  /* 0xffffffa0009c7947 */ /* 0x000fea000383ffff */
.L_x_42:
[----:B------:R-:W-:-:S07]  /*8cd0*/  MOV R0, UR5 ;  /* 0x0000000500007c02 */ /* 0x000fce0008000f00 */
.L_x_146:
[----:B-1----:R1:W2:Y:S02]  /*8ce0*/  SYNCS.PHASECHK.TRANS64.TRYWAIT P0, [R0+URZ], R2 ;  /* 0x00000002000075a7 */ /* 0x0022a400080011ff */
[----:B--2---:R-:W-:Y:S05]  /*8cf0*/  @!P0 NANOSLEEP.SYNCS 0x989680 ;  /* 0x009896800000895d */ /* 0x004fea0003900000 */
[----:B------:R-:W2:Y:S02]  /*8d00*/  @!P0 SYNCS.PHASECHK.TRANS64 P0, [R0+URZ], R2 ;  /* 0x00000002000085a7 */ /* 0x000ea400080010ff */
[----:B--2---:R-:W-:Y:S05]  /*8d10*/  @!P0 BRA `(.L_x_146) ;  /* 0xfffffffc00f08947 */ /* 0x004fea000383ffff */
[----:B------:R-:W-:Y:S05]  /*8d20*/  BRA `(.L_x_147) ;  /* 0xffffffa000ac7947 */ /* 0x000fea000383ffff */
.L_x_43:
[----:B------:R-:W-:-:S07]  /*8d30*/  MOV R0, UR5 ;  /* 0x0000000500007c02 */ /* 0x000fce0008000f00 */
.L_x_148:
[----:B-1----:R1:W2:Y:S02]  /*8d40*/  SYNCS.PHASECHK.TRANS64.TRYWAIT P0, [R0+URZ], R2 ;  /* 0x00000002000075a7 */ /* 0x0022a400080011ff */
[----:B--2---:R-:W-:Y:S05]  /*8d50*/  @!P0 NANOSLEEP.SYNCS 0x989680 ;  /* 0x009896800000895d */ /* 0x004fea0003900000 */
[----:B------:R-:W2:Y:S02]  /*8d60*/  @!P0 SYNCS.PHASECHK.TRANS64 P0, [R0+URZ], R2 ;  /* 0x00000002000085a7 */ /* 0x000ea400080010ff */
[----:B--2---:R-:W-:Y:S05]  /*8d70*/  @!P0 BRA `(.L_x_148) ;  /* 0xfffffffc00f08947 */ /* 0x004fea000383ffff */
[----:B------:R-:W-:Y:S05]  /*8d80*/  BRA `(.L_x_149) ;  /* 0xffffffa000bc7947 */ /* 0x000fea000383ffff */
.L_x_44:
[----:B------:R-:W-:-:S07]  /*8d90*/  MOV R0, UR5 ;  /* 0x0000000500007c02 */ /* 0x000fce0008000f00 */
.L_x_150:
[----:B-1----:R1:W2:Y:S02]  /*8da0*/  SYNCS.PHASECHK.TRANS64.TRYWAIT P0, [R0+URZ], R2 ;  /* 0x00000002000075a7 */ /* 0x0022a400080011ff */
[----:B--2---:R-:W-:Y:S05]  /*8db0*/  @!P0 NANOSLEEP.SYNCS 0x989680 ;  /* 0x009896800000895d */ /* 0x004fea0003900000 */
[----:B------:R-:W2:Y:S02]  /*8dc0*/  @!P0 SYNCS.PHASECHK.TRANS64 P0, [R0+URZ], R2 ;  /* 0x00000002000085a7 */ /* 0x000ea400080010ff */
[----:B--2---:R-:W-:Y:S05]  /*8dd0*/  @!P0 BRA `(.L_x_150) ;  /* 0xfffffffc00f08947 */ /* 0x004fea000383ffff */
[----:B------:R-:W-:Y:S05]  /*8de0*/  BRA `(.L_x_151) ;  /* 0xffffffa000cc7947 */ /* 0x000fea000383ffff */
.L_x_45:
[----:B------:R-:W-:-:S07]  /*8df0*/  MOV R0, UR5 ;  /* 0x0000000500007c02 */ /* 0x000fce0008000f00 */
.L_x_152:
[----:B-1----:R1:W2:Y:S02]  /*8e00*/  SYNCS.PHASECHK.TRANS64.TRYWAIT P0, [R0+URZ], R2 ;  /* 0x00000002000075a7 */ /* 0x0022a400080011ff */
[----:B--2---:R-:W-:Y:S05]  /*8e10*/  @!P0 NANOSLEEP.SYNCS 0x989680 ;  /* 0x009896800000895d */ /* 0x004fea0003900000 */
[----:B------:R-:W2:Y:S02]  /*8e20*/  @!P0 SYNCS.PHASECHK.TRANS64 P0, [R0+URZ], R2 ;  /* 0x00000002000085a7 */ /* 0x000ea400080010ff */
[----:B--2---:R-:W-:Y:S05]  /*8e30*/  @!P0 BRA `(.L_x_152) ;  /* 0xfffffffc00f08947 */ /* 0x004fea000383ffff */
[----:B------:R-:W-:Y:S05]  /*8e40*/  BRA `(.L_x_153) ;  /* 0xffffffa000dc7947 */ /* 0x000fea000383ffff */
.L_x_46:
[----:B------:R-:W-:-:S07]  /*8e50*/  MOV R0, UR5 ;  /* 0x0000000500007c02 */ /* 0x000fce0008000f00 */
.L_x_154:
[----:B-1----:R1:W2:Y:S02]  /*8e60*/  SYNCS.PHASECHK.TRANS64.TRYWAIT P0, [R0+URZ], R2 ;  /* 0x00000002000075a7 */ /* 0x0022a400080011ff */
[----:B--2---:R-:W-:Y:S05]  /*8e70*/  @!P0 NANOSLEEP.SYNCS 0x989680 ;  /* 0x009896800000895d */ /* 0x004fea0003900000 */
[----:B------:R-:W2:Y:S02]  /*8e80*/  @!P0 SYNCS.PHASECHK.TRANS64 P0, [R0+URZ], R2 ;  /* 0x00000002000085a7 */ /* 0x000ea400080010ff */
[----:B--2---:R-:W-:Y:S05]  /*8e90*/  @!P0 BRA `(.L_x_154) ;  /* 0xfffffffc00f08947 */ /* 0x004fea000383ffff */
[----:B------:R-:W-:Y:S05]  /*8ea0*/  BRA `(.L_x_155) ;  /* 0xffffffa000ec7947 */ /* 0x000fea000383ffff */
.L_x_47:
[----:B------:R-:W-:-:S07]  /*8eb0*/  MOV R0, UR5 ;  /* 0x0000000500007c02 */ /* 0x000fce0008000f00 */
.L_x_156:
[----:B-1----:R1:W2:Y:S02]  /*8ec0*/  SYNCS.PHASECHK.TRANS64.TRYWAIT P0, [R0+URZ], R2 ;  /* 0x00000002000075a7 */ /* 0x0022a400080011ff */
[----:B--2---:R-:W-:Y:S05]  /*8ed0*/  @!P0 NANOSLEEP.SYNCS 0x989680 ;  /* 0x009896800000895d */ /* 0x004fea0003900000 */
[----:B------:R-:W2:Y:S02]  /*8ee0*/  @!P0 SYNCS.PHASECHK.TRANS64 P0, [R0+URZ], R2 ;  /* 0x00000002000085a7 */ /* 0x000ea400080010ff */
[----:B--2---:R-:W-:Y:S05]  /*8ef0*/  @!P0 BRA `(.L_x_156) ;  /* 0xfffffffc00f08947 */ /* 0x004fea000383ffff */
[----:B------:R-:W-:Y:S05]  /*8f00*/  BRA `(.L_x_157) ;  /* 0xffffffa000fc7947 */ /* 0x000fea000383ffff */
.L_x_48:
[----:B------:R-:W-:-:S07]  /*8f10*/  MOV R0, UR5 ;  /* 0x0000000500007c02 */ /* 0x000fce0008000f00 */
.L_x_158:
[----:B-1----:R1:W2:Y:S02]  /*8f20*/  SYNCS.PHASECHK.TRANS64.TRYWAIT P0, [R0+URZ], R2 ;  /* 0x00000002000075a7 */ /* 0x0022a400080011ff */
[----:B--2---:R-:W-:Y:S05]  /*8f30*/  @!P0 NANOSLEEP.SYNCS 0x989680 ;  /* 0x009896800000895d */ /* 0x004fea0003900000 */
[----:B------:R-:W2:Y:S02]  /*8f40*/  @!P0 SYNCS.PHASECHK.TRANS64 P0, [R0+URZ], R2 ;  /* 0x00000002000085a7 */ /* 0x000ea400080010ff */
[----:B--2---:R-:W-:Y:S05]  /*8f50*/  @!P0 BRA `(.L_x_158) ;  /* 0xfffffffc00f08947 */ /* 0x004fea000383ffff */
[----:B------:R-:W-:Y:S05]  /*8f60*/  BRA `(.L_x_159) ;  /* 0xffffffa4000c7947 */ /* 0x000fea000383ffff */
.L_x_49:
[----:B------:R-:W-:-:S07]  /*8f70*/  MOV R0, UR5 ;  /* 0x0000000500007c02 */ /* 0x000fce0008000f00 */
.L_x_160:
[----:B-1----:R1:W2:Y:S02]  /*8f80*/  SYNCS.PHASECHK.TRANS64.TRYWAIT P0, [R0+URZ], R2 ;  /* 0x00000002000075a7 */ /* 0x0022a400080011ff */
[----:B--2---:R-:W-:Y:S05]  /*8f90*/  @!P0 NANOSLEEP.SYNCS 0x989680 ;  /* 0x009896800000895d */ /* 0x004fea0003900000 */
[----:B------:R-:W2:Y:S02]  /*8fa0*/  @!P0 SYNCS.PHASECHK.TRANS64 P0, [R0+URZ], R2 ;  /* 0x00000002000085a7 */ /* 0x000ea400080010ff */
[----:B--2---:R-:W-:Y:S05]  /*8fb0*/  @!P0 BRA `(.L_x_160) ;  /* 0xfffffffc00f08947 */ /* 0x004fea000383ffff */
[----:B------:R-:W-:Y:S05]  /*8fc0*/  BRA `(.L_x_161) ;  /* 0xffffffa4001c7947 */ /* 0x000fea000383ffff */
.L_x_50:
[----:B------:R-:W-:-:S07]  /*8fd0*/  MOV R0, UR5 ;  /* 0x0000000500007c02 */ /* 0x000fce0008000f00 */
.L_x_162:
[----:B-1----:R1:W2:Y:S02]  /*8fe0*/  SYNCS.PHASECHK.TRANS64.TRYWAIT P0, [R0+URZ], R2 ;  /* 0x00000002000075a7 */ /* 0x0022a400080011ff */
[----:B--2---:R-:W-:Y:S05]  /*8ff0*/  @!P0 NANOSLEEP.SYNCS 0x989680 ;  /* 0x009896800000895d */ /* 0x004fea0003900000 */
[----:B------:R-:W2:Y:S02]  /*9000*/  @!P0 SYNCS.PHASECHK.TRANS64 P0, [R0+URZ], R2 ;  /* 0x00000002000085a7 */ /* 0x000ea400080010ff */
[----:B--2---:R-:W-:Y:S05]  /*9010*/  @!P0 BRA `(.L_x_162) ;  /* 0xfffffffc00f08947 */ /* 0x004fea000383ffff */
[----:B------:R-:W-:Y:S05]  /*9020*/  BRA `(.L_x_163) ;  /* 0xffffffa4002c7947 */ /* 0x000fea000383ffff */
.L_x_51:
[----:B------:R-:W-:-:S07]  /*9030*/  MOV R0, UR5 ;  /* 0x0000000500007c02 */ /* 0x000fce0008000f00 */
.L_x_164:
[----:B-1----:R1:W2:Y:S02]  /*9040*/  SYNCS.PHASECHK.TRANS64.TRYWAIT P0, [R0+URZ], R2 ;  /* 0x00000002000075a7 */ /* 0x0022a400080011ff */
[----:B--2---:R-:W-:Y:S05]  /*9050*/  @!P0 NANOSLEEP.SYNCS 0x989680 ;  /* 0x009896800000895d */ /* 0x004fea0003900000 */
[----:B------:R-:W2:Y:S02]  /*9060*/  @!P0 SYNCS.PHASECHK.TRANS64 P0, [R0+URZ], R2 ;  /* 0x00000002000085a7 */ /* 0x000ea400080010ff */
[----:B--2---:R-:W-:Y:S05]  /*9070*/  @!P0 BRA `(.L_x_164) ;  /* 0xfffffffc00f08947 */ /* 0x004fea000383ffff */
[----:B------:R-:W-:Y:S05]  /*9080*/  BRA `(.L_x_165) ;  /* 0xffffffa4003c7947 */ /* 0x000fea000383ffff */
.L_x_52:
[----:B------:R-:W-:-:S07]  /*9090*/  MOV R0, UR5 ;  /* 0x0000000500007c02 */ /* 0x000fce0008000f00 */
.L_x_166:
[----:B-1----:R1:W2:Y:S02]  /*90a0*/  SYNCS.PHASECHK.TRANS64.TRYWAIT P0, [R0+URZ], R2 ;  /* 0x00000002000075a7 */ /* 0x0022a400080011ff */
[----:B--2---:R-:W-:Y:S05]  /*90b0*/  @!P0 NANOSLEEP.SYNCS 0x989680 ;  /* 0x009896800000895d */ /* 0x004fea0003900000 */
[----:B------:R-:W2:Y:S02]  /*90c0*/  @!P0 SYNCS.PHASECHK.TRANS64 P0, [R0+URZ], R2 ;  /* 0x00000002000085a7 */ /* 0x000ea400080010ff */
[----:B--2---:R-:W-:Y:S05]  /*90d0*/  @!P0 BRA `(.L_x_166) ;  /* 0xfffffffc00f08947 */ /* 0x004fea000383ffff */
[----:B------:R-:W-:Y:S05]  /*90e0*/  BRA `(.L_x_167) ;  /* 0xffffffa4004c7947 */ /* 0x000fea000383ffff */
.L_x_53:
[----:B------:R-:W-:-:S07]  /*90f0*/  MOV R0, UR5 ;  /* 0x0000000500007c02 */ /* 0x000fce0008000f00 */
.L_x_168:
[----:B-1----:R1:W2:Y:S02]  /*9100*/  SYNCS.PHASECHK.TRANS64.TRYWAIT P0, [R0+URZ], R2 ;  /* 0x00000002000075a7 */ /* 0x0022a400080011ff */
[----:B--2---:R-:W-:Y:S05]  /*9110*/  @!P0 NANOSLEEP.SYNCS 0x989680 ;  /* 0x009896800000895d */ /* 0x004fea0003900000 */
[----:B------:R-:W2:Y:S02]  /*9120*/  @!P0 SYNCS.PHASECHK.TRANS64 P0, [R0+URZ], R2 ;  /* 0x00000002000085a7 */ /* 0x000ea400080010ff */
[----:B--2---:R-:W-:Y:S05]  /*9130*/  @!P0 BRA `(.L_x_168) ;  /* 0xfffffffc00f08947 */ /* 0x004fea000383ffff */
[----:B------:R-:W-:Y:S05]  /*9140*/  BRA `(.L_x_169) ;  /* 0xffffffa4005c7947 */ /* 0x000fea000383ffff */
.L_x_54:
[----:B------:R-:W-:-:S07]  /*9150*/  MOV R0, UR5 ;  /* 0x0000000500007c02 */ /* 0x000fce0008000f00 */
.L_x_170:
[----:B-1----:R1:W2:Y:S02]  /*9160*/  SYNCS.PHASECHK.TRANS64.TRYWAIT P0, [R0+URZ], R2 ;  /* 0x00000002000075a7 */ /* 0x0022a400080011ff */
[----:B--2---:R-:W-:Y:S05]  /*9170*/  @!P0 NANOSLEEP.SYNCS 0x989680 ;  /* 0x009896800000895d */ /* 0x004fea0003900000 */
[----:B------:R-:W2:Y:S02]  /*9180*/  @!P0 SYNCS.PHASECHK.TRANS64 P0, [R0+URZ], R2 ;  /* 0x00000002000085a7 */ /* 0x000ea400080010ff */
[----:B--2---:R-:W-:Y:S05]  /*9190*/  @!P0 BRA `(.L_x_170) ;  /* 0xfffffffc00f08947 */ /* 0x004fea000383ffff */
[----:B------:R-:W-:Y:S05]  /*91a0*/  BRA `(.L_x_171) ;  /* 0xffffffa4006c7947 */ /* 0x000fea000383ffff */
.L_x_55:
[----:B------:R-:W-:-:S07]  /*91b0*/  MOV R0, UR5 ;  /* 0x0000000500007c02 */ /* 0x000fce0008000f00 */
.L_x_172:
[----:B-1----:R1:W2:Y:S02]  /*91c0*/  SYNCS.PHASECHK.TRANS64.TRYWAIT P0, [R0+URZ], R2 ;  /* 0x00000002000075a7 */ /* 0x0022a400080011ff */
[----:B--2---:R-:W-:Y:S05]  /*91d0*/  @!P0 NANOSLEEP.SYNCS 0x989680 ;  /* 0x009896800000895d */ /* 0x004fea0003900000 */
[----:B------:R-:W2:Y:S02]  /*91e0*/  @!P0 SYNCS.PHASECHK.TRANS64 P0, [R0+URZ], R2 ;  /* 0x00000002000085a7 */ /* 0x000ea400080010ff */
[----:B--2---:R-:W-:Y:S05]  /*91f0*/  @!P0 BRA `(.L_x_172) ;  /* 0xfffffffc00f08947 */ /* 0x004fea000383ffff */
[----:B------:R-:W-:Y:S05]  /*9200*/  BRA `(.L_x_173) ;  /* 0xffffffa4007c7947 */ /* 0x000fea000383ffff */
.L_x_56:
[----:B------:R-:W-:-:S07]  /*9210*/  MOV R0, UR5 ;  /* 0x0000000500007c02 */ /* 0x000fce0008000f00 */
.L_x_174:
[----:B-1----:R1:W2:Y:S02]  /*9220*/  SYNCS.PHASECHK.TRANS64.TRYWAIT P0, [R0+URZ], R2 ;  /* 0x00000002000075a7 */ /* 0x0022a400080011ff */
[----:B--2---:R-:W-:Y:S05]  /*9230*/  @!P0 NANOSLEEP.SYNCS 0x989680 ;  /* 0x009896800000895d */ /* 0x004fea0003900000 */
[----:B------:R-:W2:Y:S02]  /*9240*/  @!P0 SYNCS.PHASECHK.TRANS64 P0, [R0+URZ], R2 ;  /* 0x00000002000085a7 */ /* 0x000ea400080010ff */
[----:B--2---:R-:W-:Y:S05]  /*9250*/  @!P0 BRA `(.L_x_174) ;  /* 0xfffffffc00f08947 */ /* 0x004fea000383ffff */
[----:B------:R-:W-:Y:S05]  /*9260*/  BRA `(.L_x_175) ;  /* 0xffffffa4008c7947 */ /* 0x000fea000383ffff */
.L_x_59:
[----:B------:R-:W-:-:S07]  /*9270*/  MOV R4, UR4 ;  /* 0x0000000400047c02 */ /* 0x000fce0008000f00 */
.L_x_176:
[----:B--2---:R2:W3:Y:S02]  /*9280*/  SYNCS.PHASECHK.TRANS64.TRYWAIT P1, [R4+URZ+0x158], R6 ;  /* 0x00015806040075a7 */ /* 0x0044e400080211ff */
[----:B---3--:R-:W-:Y:S05]  /*9290*/  @!P1 NANOSLEEP.SYNCS 0x989680 ;  /* 0x009896800000995d */ /* 0x008fea0003900000 */
[----:B------:R-:W3:Y:S02]  /*92a0*/  @!P1 SYNCS.PHASECHK.TRANS64 P1, [R4+URZ+0x158], R6 ;  /* 0x00015806040095a7 */ /* 0x000ee400080210ff */
[----:B---3--:R-:W-:Y:S05]  /*92b0*/  @!P1 BRA `(.L_x_176) ;  /* 0xfffffffc00f09947 */ /* 0x008fea000383ffff */
[----:B------:R-:W-:Y:S05]  /*92c0*/  BRA `(.L_x_177) ;  /* 0xffffffa400fc7947 */ /* 0x000fea000383ffff */
.L_x_60:
[----:B--2---:R-:W-:-:S07]  /*92d0*/  MOV R4, UR4 ;  /* 0x0000000400047c02 */ /* 0x004fce0008000f00 */
.L_x_178:
[----:B--2---:R2:W3:Y:S02]  /*92e0*/  SYNCS.PHASECHK.TRANS64.TRYWAIT P1, [R4+URZ+0x150], R5 ;  /* 0x00015005040075a7 */ /* 0x0044e400080211ff */
[----:B---3--:R-:W-:Y:S05]  /*92f0*/  @!P1 NANOSLEEP.SYNCS 0x989680 ;  /* 0x009896800000995d */ /* 0x008fea0003900000 */
[----:B------:R-:W3:Y:S02]  /*9300*/  @!P1 SYNCS.PHASECHK.TRANS64 P1, [R4+URZ+0x150], R5 ;  /* 0x00015005040095a7 */ /* 0x000ee400080210ff */
[----:B---3--:R-:W-:Y:S05]  /*9310*/  @!P1 BRA `(.L_x_178) ;  /* 0xfffffffc00f09947 */ /* 0x008fea000383ffff */
[----:B------:R-:W-:Y:S05]  /*9320*/  BRA `(.L_x_179) ;  /* 0xffffffa800047947 */ /* 0x000fea000383ffff */
.L_x_70:
[----:B--2---:R-:W-:-:S04]  /*9330*/  MOV R5, UR5 ;  /* 0x0000000500057c02 */ /* 0x004fc80008000f00 */
[----:B------:R2:W3:Y:S03]  /*9340*/  SYNCS.PHASECHK.TRANS64.TRYWAIT P0, [R5+URZ+0x8], R6 ;  /* 0x00000806050075a7 */ /* 0x0004e600080011ff */
[----:B---3--:R-:W-:Y:S05]  /*9350*/  @!P0 NANOSLEEP.SYNCS 0x989680 ;  /* 0x009896800000895d */ /* 0x008fea0003900000 */
[----:B------:R-:W3:Y:S02]  /*9360*/  @!P0 SYNCS.PHASECHK.TRANS64 P0, [R5+URZ+0x8], R6 ;  /* 0x00000806050085a7 */ /* 0x000ee400080010ff */
[----:B---3--:R-:W-:Y:S05]  /*9370*/  @!P0 BRA `(.L_x_70) ;  /* 0xfffffffc00ec8947 */ /* 0x008fea000383ffff */
[----:B------:R-:W-:Y:S05]  /*9380*/  BRA `(.L_x_69) ;  /* 0xffffffa800d07947 */ /* 0x000fea000383ffff */
.L_x_72:
[----:B------:R-:W-:Y:S01]  /*9390*/  BSSY B0, `(.L_x_180) ;  /* 0x0000006000007945 */ /* 0x000fe20003800000 */
[----:B------:R-:W-:-:S07]  /*93a0*/  MOV R15, 0xffffffff ;  /* 0xffffffff000f7802 */ /* 0x000fce0000000f00 */
[----:B-12--5:R-:W-:Y:S05]  /*93b0*/  WARPSYNC.COLLECTIVE R15, `(.L_x_181) ;  /* 0x000000000f0c7348 */ /* 0x026fea0003c00000 */
[----:B------:R-:W-:Y:S02]  /*93c0*/  ELECT P6, UR79, PT ;  /* 0x00000000004f782f */ /* 0x000fe400038c0000 */
[----:B------:R-:W-:Y:S01]  /*93d0*/  MOV R14, UR79 ;  /* 0x0000004f000e7c02 */ /* 0x000fe20008000f00 */
[----:B-12--5:R-:W-:Y:S10]  /*93e0*/  ENDCOLLECTIVE ;  /* 0x000000000000791b */ /* 0x026ff40003800000 */
.L_x_181:
[----:B------:R-:W-:Y:S05]  /*93f0*/  BSYNC B0 ;  /* 0x0000000000007941 */ /* 0x000fea0003800000 */
.L_x_180:
[----:B------:R-:W-:Y:S05]  /*9400*/  BRA `(.L_x_182) ;  /* 0xffffffac00007947 */ /* 0x000fea000383ffff */
.L_x_74:
[----:B--2---:R-:W-:-:S04]  /*9410*/  MOV R3, UR5 ;  /* 0x0000000500037c02 */ /* 0x004fc80008000f00 */
[----:B------:R2:W3:Y:S03]  /*9420*/  SYNCS.PHASECHK.TRANS64.TRYWAIT P0, [R3+URZ+0x8], R4 ;  /* 0x00000804030075a7 */ /* 0x0004e600080011ff */
[----:B---3--:R-:W-:Y:S05]  /*9430*/  @!P0 NANOSLEEP.SYNCS 0x989680 ;  /* 0x009896800000895d */ /* 0x008fea0003900000 */
[----:B------:R-:W3:Y:S02]  /*9440*/  @!P0 SYNCS.PHASECHK.TRANS64 P0, [R3+URZ+0x8], R4 ;  /* 0x00000804030085a7 */ /* 0x000ee400080010ff */
[----:B---3--:R-:W-:Y:S05]  /*9450*/  @!P0 BRA `(.L_x_74) ;  /* 0xfffffffc00ec8947 */ /* 0x008fea000383ffff */
[----:B------:R-:W-:Y:S05]  /*9460*/  BRA `(.L_x_73) ;  /* 0xffffffac00047947 */ /* 0x000fea000383ffff */
.L_x_75:
[----:B------:R-:W-:-:S07]  /*9470*/  MOV R4, UR20 ;  /* 0x0000001400047c02 */ /* 0x000fce0008000f00 */
.L_x_183:
[----:B-1----:R1:W2:Y:S02]  /*9480*/  SYNCS.PHASECHK.TRANS64.TRYWAIT P0, [R4+URZ+0x150], R5 ;  /* 0x00015005040075a7 */ /* 0x0022a400080011ff */
[----:B--2---:R-:W-:Y:S05]  /*9490*/  @!P0 NANOSLEEP.SYNCS 0x989680 ;  /* 0x009896800000895d */ /* 0x004fea0003900000 */
[----:B------:R-:W2:Y:S02]  /*94a0*/  @!P0 SYNCS.PHASECHK.TRANS64 P0, [R4+URZ+0x150], R5 ;  /* 0x00015005040085a7 */ /* 0x000ea400080010ff */
[----:B--2---:R-:W-:Y:S05]  /*94b0*/  @!P0 BRA `(.L_x_183) ;  /* 0xfffffffc00f08947 */ /* 0x004fea000383ffff */
[----:B------:R-:W-:Y:S05]  /*94c0*/  BRA `(.L_x_184) ;  /* 0xffffffb000047947 */ /* 0x000fea000383ffff */
.L_x_77:
[----:B------:R-:W-:-:S07]  /*94d0*/  MOV R4, UR25 ;  /* 0x0000001900047c02 */ /* 0x000fce0008000f00 */
.L_x_185:
[----:B-1----:R1:W2:Y:S02]  /*94e0*/  SYNCS.PHASECHK.TRANS64.TRYWAIT P0, [R4+URZ+0x170], R5 ;  /* 0x00017005040075a7 */ /* 0x0022a400080011ff */
[----:B--2---:R-:W-:Y:S05]  /*94f0*/  @!P0 NANOSLEEP.SYNCS 0x989680 ;  /* 0x009896800000895d */ /* 0x004fea0003900000 */
[----:B------:R-:W2:Y:S02]  /*9500*/  @!P0 SYNCS.PHASECHK.TRANS64 P0, [R4+URZ+0x170], R5 ;  /* 0x00017005040085a7 */ /* 0x000ea400080010ff */
[----:B--2---:R-:W-:Y:S05]  /*9510*/  @!P0 BRA `(.L_x_185) ;  /* 0xfffffffc00f08947 */ /* 0x004fea000383ffff */
[----:B------:R-:W-:Y:S05]  /*9520*/  BRA `(.L_x_76) ;  /* 0xffffffb000247947 */ /* 0x000fea000383ffff */
.L_x_81:
[----:B-1----:R-:W-:Y:S07]  /*9530*/  MOV R4, UR18 ;  /* 0x0000001200047c02 */ /* 0x002fee0008000f00 */
.L_x_186:
[----:B-1----:R1:W2:Y:S02]  /*9540*/  SYNCS.PHASECHK.TRANS64.TRYWAIT P0, [R4+URZ], R6 ;  /* 0x00000006040075a7 */ /* 0x0022a400080011ff */
[----:B--2---:R-:W-:Y:S05]  /*9550*/  @!P0 NANOSLEEP.SYNCS 0x989680 ;  /* 0x009896800000895d */ /* 0x004fea0003900000 */
[----:B------:R-:W2:Y:S02]  /*9560*/  @!P0 SYNCS.PHASECHK.TRANS64 P0, [R4+URZ], R6 ;  /* 0x00000006040085a7 */ /* 0x000ea400080010ff */
[----:B--2---:R-:W-:Y:S05]  /*9570*/  @!P0 BRA `(.L_x_186) ;  /* 0xfffffffc00f08947 */ /* 0x004fea000383ffff */
[----:B------:R-:W-:Y:S05]  /*9580*/  BRA `(.L_x_80) ;  /* 0xffffffb000487947 */ /* 0x000fea000383ffff */
.L_x_85:
[----:B--2---:R-:W-:-:S07]  /*9590*/  MOV R0, UR4 ;  /* 0x0000000400007c02 */ /* 0x004fce0008000f00 */
.L_x_187:
[----:B--2---:R2:W3:Y:S02]  /*95a0*/  SYNCS.PHASECHK.TRANS64.TRYWAIT P0, [R0+URZ], R2 ;  /* 0x00000002000075a7 */ /* 0x0044e400080011ff */
[----:B---3--:R-:W-:Y:S05]  /*95b0*/  @!P0 NANOSLEEP.SYNCS 0x989680 ;  /* 0x009896800000895d */ /* 0x008fea0003900000 */
[----:B------:R-:W3:Y:S02]  /*95c0*/  @!P0 SYNCS.PHASECHK.TRANS64 P0, [R0+URZ], R2 ;  /* 0x00000002000085a7 */ /* 0x000ee400080010ff */
[----:B---3--:R-:W-:Y:S05]  /*95d0*/  @!P0 BRA `(.L_x_187) ;  /* 0xfffffffc00f08947 */ /* 0x008fea000383ffff */
[----:B------:R-:W-:Y:S05]  /*95e0*/  BRA `(.L_x_188) ;  /* 0xffffffb400507947 */ /* 0x000fea000383ffff */
.L_x_88:
[----:B------:R-:W-:-:S07]  /*95f0*/  MOV R0, UR20 ;  /* 0x0000001400007c02 */ /* 0x000fce0008000f00 */
.L_x_189:
[----:B--2---:R2:W3:Y:S02]  /*9600*/  SYNCS.PHASECHK.TRANS64.TRYWAIT P1, [R0+URZ+0x180], R2 ;  /* 0x00018002000075a7 */ /* 0x0044e400080211ff */
[----:B---3--:R-:W-:Y:S05]  /*9610*/  @!P1 NANOSLEEP.SYNCS 0x989680 ;  /* 0x009896800000995d */ /* 0x008fea0003900000 */
[----:B------:R-:W3:Y:S02]  /*9620*/  @!P1 SYNCS.PHASECHK.TRANS64 P1, [R0+URZ+0x180], R2 ;  /* 0x00018002000095a7 */ /* 0x000ee400080210ff */
[----:B---3--:R-:W-:Y:S05]  /*9630*/  @!P1 BRA `(.L_x_189) ;  /* 0xfffffffc00f09947 */ /* 0x008fea000383ffff */
[----:B------:R-:W-:Y:S05]  /*9640*/  BRA `(.L_x_190) ;  /* 0xffffffb4009c7947 */ /* 0x000fea000383ffff */
.L_x_93:
[----:B------:R-:W-:Y:S07]  /*9650*/  MOV R0, UR27 ;  /* 0x0000001b00007c02 */ /* 0x000fee0008000f00 */
.L_x_191:
[----:B---3--:R3:W4:Y:S02]  /*9660*/  SYNCS.PHASECHK.TRANS64.TRYWAIT P0, [R0+URZ+0x150], R2 ;  /* 0x00015002000075a7 */ /* 0x00872400080011ff */
[----:B----4-:R-:W-:Y:S05]  /*9670*/  @!P0 NANOSLEEP.SYNCS 0x989680 ;  /* 0x009896800000895d */ /* 0x010fea0003900000 */
[----:B------:R-:W4:Y:S02]  /*9680*/  @!P0 SYNCS.PHASECHK.TRANS64 P0, [R0+URZ+0x150], R2 ;  /* 0x00015002000085a7 */ /* 0x000f2400080010ff */
[----:B----4-:R-:W-:Y:S05]  /*9690*/  @!P0 BRA `(.L_x_191) ;  /* 0xfffffffc00f08947 */ /* 0x010fea000383ffff */
[----:B------:R-:W-:Y:S05]  /*96a0*/  BRA `(.L_x_192) ;  /* 0xffffffb800dc7947 */ /* 0x000fea000383ffff */
.L_x_96:
[----:B------:R-:W-:Y:S07]  /*96b0*/  MOV R0, UR27 ;  /* 0x0000001b00007c02 */ /* 0x000fee0008000f00 */
.L_x_193:
[----:B-1----:R1:W3:Y:S02]  /*96c0*/  SYNCS.PHASECHK.TRANS64.TRYWAIT P2, [R0+URZ+0x148], R2 ;  /* 0x00014802000075a7 */ /* 0x0022e400080411ff */
[----:B---3--:R-:W-:Y:S05]  /*96d0*/  @!P2 NANOSLEEP.SYNCS 0x989680 ;  /* 0x009896800000a95d */ /* 0x008fea0003900000 */
[----:B------:R-:W3:Y:S02]  /*96e0*/  @!P2 SYNCS.PHASECHK.TRANS64 P2, [R0+URZ+0x148], R2 ;  /* 0x000148020000a5a7 */ /* 0x000ee400080410ff */
[----:B---3--:R-:W-:Y:S05]  /*96f0*/  @!P2 BRA `(.L_x_193) ;  /* 0xfffffffc00f0a947 */ /* 0x008fea000383ffff */
[----:B------:R-:W-:Y:S05]  /*9700*/  BRA `(.L_x_95) ;  /* 0xffffffc0003c7947 */ /* 0x000fea000383ffff */
.L_x_99:
[----:B------:R-:W-:Y:S07]  /*9710*/  MOV R2, UR17 ;  /* 0x0000001100027c02 */ /* 0x000fee0008000f00 */
.L_x_194:
[----:B-1----:R1:W3:Y:S02]  /*9720*/  SYNCS.PHASECHK.TRANS64.TRYWAIT P1, [R2+URZ+0x128], R8 ;  /* 0x00012808020075a7 */ /* 0x0022e400080211ff */
[----:B---3--:R-:W-:Y:S05]  /*9730*/  @!P1 NANOSLEEP.SYNCS 0x989680 ;  /* 0x009896800000995d */ /* 0x008fea0003900000 */
[----:B------:R-:W3:Y:S02]  /*9740*/  @!P1 SYNCS.PHASECHK.TRANS64 P1, [R2+URZ+0x128], R8 ;  /* 0x00012808020095a7 */ /* 0x000ee400080210ff */
[----:B---3--:R-:W-:Y:S05]  /*9750*/  @!P1 BRA `(.L_x_194) ;  /* 0xfffffffc00f09947 */ /* 0x008fea000383ffff */
[----:B------:R-:W-:Y:S05]  /*9760*/  BRA `(.L_x_195) ;  /* 0xffffffc000f87947 */ /* 0x000fea000383ffff */
.L_x_100:
[----:B------:R-:W-:Y:S07]  /*9770*/  MOV R0, UR6 ;  /* 0x0000000600007c02 */ /* 0x000fee0008000f00 */
.L_x_196:
[----:B-1----:R1:W3:Y:S02]  /*9780*/  SYNCS.PHASECHK.TRANS64.TRYWAIT P0, [R0+URZ+0x128], R2 ;  /* 0x00012802000075a7 */ /* 0x0022e400080011ff */
[----:B---3--:R-:W-:Y:S05]  /*9790*/  @!P0 NANOSLEEP.SYNCS 0x989680 ;  /* 0x009896800000895d */ /* 0x008fea0003900000 */
[----:B------:R-:W3:Y:S02]  /*97a0*/  @!P0 SYNCS.PHASECHK.TRANS64 P0, [R0+URZ+0x128], R2 ;  /* 0x00012802000085a7 */ /* 0x000ee400080010ff */
[----:B---3--:R-:W-:Y:S05]  /*97b0*/  @!P0 BRA `(.L_x_196) ;  /* 0xfffffffc00f08947 */ /* 0x008fea000383ffff */
[----:B------:R-:W-:Y:S05]  /*97c0*/  BRA `(.L_x_197) ;  /* 0xffffffc400847947 */ /* 0x000fea000383ffff */
.L_x_102:
[----:B------:R-:W-:-:S07]  /*97d0*/  MOV R0, UR4 ;  /* 0x0000000400007c02 */ /* 0x000fce0008000f00 */
.L_x_198:
[----:B-1----:R1:W3:Y:S02]  /*97e0*/  SYNCS.PHASECHK.TRANS64.TRYWAIT P0, [R0+URZ], R2 ;  /* 0x00000002000075a7 */ /* 0x0022e400080011ff */
[----:B---3--:R-:W-:Y:S05]  /*97f0*/  @!P0 NANOSLEEP.SYNCS 0x989680 ;  /* 0x009896800000895d */ /* 0x008fea0003900000 */
[----:B------:R-:W3:Y:S02]  /*9800*/  @!P0 SYNCS.PHASECHK.TRANS64 P0, [R0+URZ], R2 ;  /* 0x00000002000085a7 */ /* 0x000ee400080010ff */
[----:B---3--:R-:W-:Y:S05]  /*9810*/  @!P0 BRA `(.L_x_198) ;  /* 0xfffffffc00f08947 */ /* 0x008fea000383ffff */
[----:B------:R-:W-:Y:S05]  /*9820*/  BRA `(.L_x_199) ;  /* 0xffffffc800347947 */ /* 0x000fea000383ffff */
.L_x_103:
[----:B------:R-:W-:-:S07]  /*9830*/  MOV R0, UR5 ;  /* 0x0000000500007c02 */ /* 0x000fce0008000f00 */
.L_x_200:
[----:B-1----:R1:W3:Y:S02]  /*9840*/  SYNCS.PHASECHK.TRANS64.TRYWAIT P0, [R0+URZ], R2 ;  /* 0x00000002000075a7 */ /* 0x0022e400080011ff */
[----:B---3--:R-:W-:Y:S05]  /*9850*/  @!P0 NANOSLEEP.SYNCS 0x989680 ;  /* 0x009896800000895d */ /* 0x008fea0003900000 */
[----:B------:R-:W3:Y:S02]  /*9860*/  @!P0 SYNCS.PHASECHK.TRANS64 P0, [R0+URZ], R2 ;  /* 0x00000002000085a7 */ /* 0x000ee400080010ff */
[----:B---3--:R-:W-:Y:S05]  /*9870*/  @!P0 BRA `(.L_x_200) ;  /* 0xfffffffc00f08947 */ /* 0x008fea000383ffff */
[----:B------:R-:W-:Y:S05]  /*9880*/  BRA `(.L_x_201) ;  /* 0xffffffc800407947 */ /* 0x000fea000383ffff */
.L_x_105:
[----:B------:R-:W-:Y:S07]  /*9890*/  MOV R0, UR45 ;  /* 0x0000002d00007c02 */ /* 0x000fee0008000f00 */
.L_x_202:
[----:B-1----:R1:W2:Y:S02]  /*98a0*/  SYNCS.PHASECHK.TRANS64.TRYWAIT P0, [R0+URZ+0x150], R2 ;  /* 0x00015002000075a7 */ /* 0x0022a400080011ff */
[----:B--2---:R-:W-:Y:S05]  /*98b0*/  @!P0 NANOSLEEP.SYNCS 0x989680 ;  /* 0x009896800000895d */ /* 0x004fea0003900000 */
[----:B------:R-:W2:Y:S02]  /*98c0*/  @!P0 SYNCS.PHASECHK.TRANS64 P0, [R0+URZ+0x150], R2 ;  /* 0x00015002000085a7 */ /* 0x000ea400080010ff */
[----:B--2---:R-:W-:Y:S05]  /*98d0*/  @!P0 BRA `(.L_x_202) ;  /* 0xfffffffc00f08947 */ /* 0x004fea000383ffff */
[----:B------:R-:W-:Y:S05]  /*98e0*/  BRA `(.L_x_203) ;  /* 0xffffffcc001c7947 */ /* 0x000fea000383ffff */
.L_x_115:
[----:B-1----:R1:W2:Y:S02]  /*98f0*/  SYNCS.PHASECHK.TRANS64.TRYWAIT P1, [R0+URZ+0x110], R2 ;  /* 0x00011002000075a7 */ /* 0x0022a400080211ff */
[----:B--2---:R-:W-:Y:S05]  /*9900*/  @!P1 NANOSLEEP.SYNCS 0x989680 ;  /* 0x009896800000995d */ /* 0x004fea0003900000 */
[----:B------:R-:W2:Y:S02]  /*9910*/  @!P1 SYNCS.PHASECHK.TRANS64 P1, [R0+URZ+0x110], R2 ;  /* 0x00011002000095a7 */ /* 0x000ea400080210ff */
[----:B--2---:R-:W-:Y:S05]  /*9920*/  @!P1 BRA `(.L_x_115) ;  /* 0xfffffffc00f09947 */ /* 0x004fea000383ffff */
[----:B------:R-:W-:Y:S05]  /*9930*/  BRA `(.L_x_114) ;  /* 0xffffffdc00007947 */ /* 0x000fea000383ffff */
.L_x_117:
[----:B-1----:R1:W3:Y:S02]  /*9940*/  SYNCS.PHASECHK.TRANS64.TRYWAIT P0, [R58+URZ+0x160], R3 ;  /* 0x000160033a0075a7 */ /* 0x0022e400080011ff */
[----:B---3--:R-:W-:Y:S05]  /*9950*/  @!P0 NANOSLEEP.SYNCS 0x989680 ;  /* 0x009896800000895d */ /* 0x008fea0003900000 */
[----:B------:R-:W3:Y:S02]  /*9960*/  @!P0 SYNCS.PHASECHK.TRANS64 P0, [R58+URZ+0x160], R3 ;  /* 0x000160033a0085a7 */ /* 0x000ee400080010ff */
[----:B---3--:R-:W-:Y:S05]  /*9970*/  @!P0 BRA `(.L_x_117) ;  /* 0xfffffffc00f08947 */ /* 0x008fea000383ffff */
[----:B------:R-:W-:Y:S05]  /*9980*/  BRA `(.L_x_116) ;  /* 0xffffffdc00307947 */ /* 0x000fea000383ffff */
.L_x_128:
[----:B-1----:R1:W2:Y:S02]  /*9990*/  SYNCS.PHASECHK.TRANS64.TRYWAIT P0, [R3+URZ+0x110], R27 ;  /* 0x0001101b030075a7 */ /* 0x0022a400080011ff */
[----:B--2---:R-:W-:Y:S05]  /*99a0*/  @!P0 NANOSLEEP.SYNCS 0x989680 ;  /* 0x009896800000895d */ /* 0x004fea0003900000 */
[----:B------:R-:W2:Y:S02]  /*99b0*/  @!P0 SYNCS.PHASECHK.TRANS64 P0, [R3+URZ+0x110], R27 ;  /* 0x0001101b030085a7 */ /* 0x000ea400080010ff */
[----:B--2---:R-:W-:Y:S05]  /*99c0*/  @!P0 BRA `(.L_x_128) ;  /* 0xfffffffc00f08947 */ /* 0x004fea000383ffff */
[----:B------:R-:W-:Y:S05]  /*99d0*/  BRA `(.L_x_127) ;  /* 0xffffffe400687947 */ /* 0x000fea000383ffff */
        .weak           $__internal_0_$__cuda_sm10x_tcgen05_guardrail_trap_col_being_dealloced_not_returned_by_alloc
        .type           $__internal_0_$__cuda_sm10x_tcgen05_guardrail_trap_col_being_dealloced_not_returned_by_alloc,@function
        .size           $__internal_0_$__cuda_sm10x_tcgen05_guardrail_trap_col_being_dealloced_not_returned_by_alloc,($__internal_1_$__cuda_sm10x_tcgen05_guardrail_trap_phase_invalid_during_alloc - $__internal_0_$__cuda_sm10x_tcgen05_guardrail_trap_col_being_dealloced_not_returned_by_alloc)
$__internal_0_$__cuda_sm10x_tcgen05_guardrail_trap_col_being_dealloced_not_returned_by_alloc:
[----:B------:R-:W-:Y:S05]  /*99e0*/  BPT.TRAP 0x1 ;  /* 0x000000040000795c */ /* 0x000fea0000300000 */
[----:B------:R-:W-:-:S04]  /*99f0*/  HFMA2 R3, -RZ, RZ, 0, 0 ;  /* 0x00000000ff037431 */ /* 0x000fc800000001ff */
[----:B------:R-:W-:Y:S05]  /*9a00*/  RET.REL.NODEC R2 `(_ZN7cutlass13device_kernelINS_4conv6kernel13ConvUniversalINS1_16ConvProblemShapeILNS1_8OperatorE0ELi3EEENS1_10collective14CollectiveConvINS1_47MainloopSm100TmaUmmaWarpSpecializedImplicitGemmILS5_0ELi17ELi3ELi1ELi2EN4cute5tupleIJNSA_1CILi2EEENSC_ILi1EEESE_EEEEENSB_IJNSC_ILi128EEENSC_ILi64EEENSB_IJSI_EEEEEENS_6half_tESL_NSA_8TiledMMAINSA_8MMA_AtomIJNSA_26SM100_MMA_F16BF16_2x1SM_SSISL_SL_fLi128ELi64ELNSA_4UMMA5MajorE0ELSQ_0ELNSP_7ScaleInE0ELSR_0EEEEEENSA_6LayoutINSB_IJSE_SE_SE_EEENSB_IJNSC_ILi0EEESW_SW_EEEEENSB_IJNSA_10UnderscoreESZ_SZ_EEEEENS7_6detail27Sm100ImplicitGemmTileTraitsINSA_25SM100_TMA_2SM_LOAD_IM2COLENSA_14ComposedLayoutINSA_7SwizzleILi3ELi4ELi3EEENSA_18smem_ptr_flag_bitsILi16EEENSU_INSB_IJNSC_ILi8EEESI_EEENSB_IJSI_SE_EEEEEEEvEENS13_INSA_18SM100_TMA_2SM_LOADES1E_vEEEENS_8epilogue10collective18CollectiveEpilogueINS1J_23Sm100TmaWarpSpecializedILi3ELi2ELi16ELb1ELb0EEEJNSB_IJSI_SI_SJ_EEENSB_IJNSU_ISI_SE_EENSU_INSB_IJNSC_ILi16EEESD_EEENSB_IJSE_NSC_ILi32EEEEEEEEEEESL_NSB_IJNSB_IJllllEEESE_SW_EEESL_S1X_NS1J_6fusion15FusionCallbacksIS1N_NS1Y_17LinearCombinationISL_fSL_fLNS_15FloatRoundStyleE2EEES1O_S1V_JEEENSA_5SM1004TMEM4LOAD26SM100_TMEM_LOAD_32dp32b16xENSA_20SM90_TMA_LOAD_IM2COLENS15_INS16_ILi1ELi4ELi3EEES19_NSU_INSB_IJS1A_S1Q_EEENSB_IJS1Q_SE_EEEEEEENSA_39AutoVectorizingCopyWithAssumedAlignmentILi128EEENSA_21SM90_TMA_STORE_IM2COLES2D_S2F_S2F_EEEvvEEEEvNT_6ParamsE) ;  /* 0xffffff64027c7950 */ /* 0x000fea0003c3ffff */
        .weak           $__internal_1_$__cuda_sm10x_tcgen05_guardrail_trap_phase_invalid_during_alloc
        .type           $__internal_1_$__cuda_sm10x_tcgen05_guardrail_trap_phase_invalid_during_alloc,@function
        .size           $__internal_1_$__cuda_sm10x_tcgen05_guardrail_trap_phase_invalid_during_alloc,($__internal_2_$__cuda_sm10x_tcgen05_guardrail_trap_unallocated_columns_being_dealloced - $__internal_1_$__cuda_sm10x_tcgen05_guardrail_trap_phase_invalid_during_alloc)
$__internal_1_$__cuda_sm10x_tcgen05_guardrail_trap_phase_invalid_during_alloc:
[----:B------:R-:W-:Y:S05]  /*9a10*/  BPT.TRAP 0x1 ;  /* 0x000000040000795c */ /* 0x000fea0000300000 */
[----:B------:R-:W-:-:S04]  /*9a20*/  MOV R5, 0x0 ;  /* 0x0000000000057802 */ /* 0x000fc80000000f00 */
[----:B------:R-:W-:Y:S05]  /*9a30*/  RET.REL.NODEC R4 `(_ZN7cutlass13device_kernelINS_4conv6kernel13ConvUniversalINS1_16ConvProblemShapeILNS1_8OperatorE0ELi3EEENS1_10collective14CollectiveConvINS1_47MainloopSm100TmaUmmaWarpSpecializedImplicitGemmILS5_0ELi17ELi3ELi1ELi2EN4cute5tupleIJNSA_1CILi2EEENSC_ILi1EEESE_EEEEENSB_IJNSC_ILi128EEENSC_ILi64EEENSB_IJSI_EEEEEENS_6half_tESL_NSA_8TiledMMAINSA_8MMA_AtomIJNSA_26SM100_MMA_F16BF16_2x1SM_SSISL_SL_fLi128ELi64ELNSA_4UMMA5MajorE0ELSQ_0ELNSP_7ScaleInE0ELSR_0EEEEEENSA_6LayoutINSB_IJSE_SE_SE_EEENSB_IJNSC_ILi0EEESW_SW_EEEEENSB_IJNSA_10UnderscoreESZ_SZ_EEEEENS7_6detail27Sm100ImplicitGemmTileTraitsINSA_25SM100_TMA_2SM_LOAD_IM2COLENSA_14ComposedLayoutINSA_7SwizzleILi3ELi4ELi3EEENSA_18smem_ptr_flag_bitsILi16EEENSU_INSB_IJNSC_ILi8EEESI_EEENSB_IJSI_SE_EEEEEEEvEENS13_INSA_18SM100_TMA_2SM_LOADES1E_vEEEENS_8epilogue10collective18CollectiveEpilogueINS1J_23Sm100TmaWarpSpecializedILi3ELi2ELi16ELb1ELb0EEEJNSB_IJSI_SI_SJ_EEENSB_IJNSU_ISI_SE_EENSU_INSB_IJNSC_ILi16EEESD_EEENSB_IJSE_NSC_ILi32EEEEEEEEEEESL_NSB_IJNSB_IJllllEEESE_SW_EEESL_S1X_NS1J_6fusion15FusionCallbacksIS1N_NS1Y_17LinearCombinationISL_fSL_fLNS_15FloatRoundStyleE2EEES1O_S1V_JEEENSA_5SM1004TMEM4LOAD26SM100_TMEM_LOAD_32dp32b16xENSA_20SM90_TMA_LOAD_IM2COLENS15_INS16_ILi1ELi4ELi3EEES19_NSU_INSB_IJS1A_S1Q_EEENSB_IJS1Q_SE_EEEEEEENSA_39AutoVectorizingCopyWithAssumedAlignmentILi128EEENSA_21SM90_TMA_STORE_IM2COLES2D_S2F_S2F_EEEvvEEEEvNT_6ParamsE) ;  /* 0xffffff6404707950 */ /* 0x000fea0003c3ffff */
        .weak           $__internal_2_$__cuda_sm10x_tcgen05_guardrail_trap_unallocated_columns_being_dealloced
        .type           $__internal_2_$__cuda_sm10x_tcgen05_guardrail_trap_unallocated_columns_being_dealloced,@function
        .size           $__internal_2_$__cuda_sm10x_tcgen05_guardrail_trap_unallocated_columns_being_dealloced,(.L_x_205 - $__internal_2_$__cuda_sm10x_tcgen05_guardrail_trap_unallocated_columns_being_dealloced)
$__internal_2_$__cuda_sm10x_tcgen05_guardrail_trap_unallocated_columns_being_dealloced:
[----:B------:R-:W-:Y:S05]  /*9a40*/  BPT.TRAP 0x1 ;  /* 0x000000040000795c */ /* 0x000fea0000300000 */
[----:B------:R-:W-:-:S04]  /*9a50*/  HFMA2 R3, -RZ, RZ, 0, 0 ;  /* 0x00000000ff037431 */ /* 0x000fc800000001ff */
[----:B------:R-:W-:Y:S05]  /*9a60*/  RET.REL.NODEC R2 `(_ZN7cutlass13device_kernelINS_4conv6kernel13ConvUniversalINS1_16ConvProblemShapeILNS1_8OperatorE0ELi3EEENS1_10collective14CollectiveConvINS1_47MainloopSm100TmaUmmaWarpSpecializedImplicitGemmILS5_0ELi17ELi3ELi1ELi2EN4cute5tupleIJNSA_1CILi2EEENSC_ILi1EEESE_EEEEENSB_IJNSC_ILi128EEENSC_ILi64EEENSB_IJSI_EEEEEENS_6half_tESL_NSA_8TiledMMAINSA_8MMA_AtomIJNSA_26SM100_MMA_F16BF16_2x1SM_SSISL_SL_fLi128ELi64ELNSA_4UMMA5MajorE0ELSQ_0ELNSP_7ScaleInE0ELSR_0EEEEEENSA_6LayoutINSB_IJSE_SE_SE_EEENSB_IJNSC_ILi0EEESW_SW_EEEEENSB_IJNSA_10UnderscoreESZ_SZ_EEEEENS7_6detail27Sm100ImplicitGemmTileTraitsINSA_25SM100_TMA_2SM_LOAD_IM2COLENSA_14ComposedLayoutINSA_7SwizzleILi3ELi4ELi3EEENSA_18smem_ptr_flag_bitsILi16EEENSU_INSB_IJNSC_ILi8EEESI_EEENSB_IJSI_SE_EEEEEEEvEENS13_INSA_18SM100_TMA_2SM_LOADES1E_vEEEENS_8epilogue10collective18CollectiveEpilogueINS1J_23Sm100TmaWarpSpecializedILi3ELi2ELi16ELb1ELb0EEEJNSB_IJSI_SI_SJ_EEENSB_IJNSU_ISI_SE_EENSU_INSB_IJNSC_ILi16EEESD_EEENSB_IJSE_NSC_ILi32EEEEEEEEEEESL_NSB_IJNSB_IJllllEEESE_SW_EEESL_S1X_NS1J_6fusion15FusionCallbacksIS1N_NS1Y_17LinearCombinationISL_fSL_fLNS_15FloatRoundStyleE2EEES1O_S1V_JEEENSA_5SM1004TMEM4LOAD26SM100_TMEM_LOAD_32dp32b16xENSA_20SM90_TMA_LOAD_IM2COLENS15_INS16_ILi1ELi4ELi3EEES19_NSU_INSB_IJS1A_S1Q_EEENSB_IJS1Q_SE_EEEEEEENSA_39AutoVectorizingCopyWithAssumedAlignmentILi128EEENSA_21SM90_TMA_STORE_IM2COLES2D_S2F_S2F_EEEvvEEEEvNT_6ParamsE) ;  /* 0xffffff6402647950 */ /* 0x000fea0003c3ffff */
.L_x_204:
[----:B------:R-:W-:-:S00]  /*9a70*/  BRA `(.L_x_204) ;  /* 0xfffffffc00fc7947 */ /* 0x000fc0000383ffff */
[----:B------:R-:W-:-:S00]  /*9a80*/  NOP ;  /* 0x0000000000007918 */ /* 0x000fc00000000000 */
[----:B------:R-:W-:-:S00]  /*9a90*/  NOP ;  /* 0x0000000000007918 */ /* 0x000fc00000000000 */
[----:B------:R-:W-:-:S00]  /*9aa0*/  NOP ;  /* 0x0000000000007918 */ /* 0x000fc00000000000 */
[----:B------:R-:W-:-:S00]  /*9ab0*/  NOP ;  /* 0x0000000000007918 */ /* 0x000fc00000000000 */
[----:B------:R-:W-:-:S00]  /*9ac0*/  NOP ;  /* 0x0000000000007918 */ /* 0x000fc00000000000 */
[----:B------:R-:W-:-:S00]  /*9ad0*/  NOP ;  /* 0x0000000000007918 */ /* 0x000fc00000000000 */
[----:B------:R-:W-:-:S00]  /*9ae0*/  NOP ;  /* 0x0000000000007918 */ /* 0x000fc00000000000 */
[----:B------:R-:W-:-:S00]  /*9af0*/  NOP ;  /* 0x0000000000007918 */ /* 0x000fc00000000000 */
.L_x_205:


//--------------------- .nv.global.init           --------------------------
	.section	.nv.global.init,"aw",@progbits
.nv.global.init:
	.type		$str$29,@object
	.size		$str$29,($str$30 - $str$29)
$str$29:
        /*0000*/ 	.byte	0x28, 0x61, 0x64, 0x64, 0x72, 0x65, 0x73, 0x73, 0x20, 0x26, 0x20, 0x6d, 0x61, 0x73, 0x6b, 0x29
        /*0010*/ 	.byte	0x20, 0x3d, 0x3d, 0x20, 0x30, 0x00
	.type		$str$30,@object
	.size		$str$30,($str$28 - $str$30)
$str$30:
        /*0016*/ 	.byte	0x2f, 0x74, 0x6d, 0x70, 0x2f, 0x63, 0x75, 0x74, 0x6c, 0x61, 0x73, 0x73, 0x5f, 0x73, 0x77, 0x65
        /*0026*/ 	.byte	0x65, 0x70, 0x5f, 0x73, 0x72, 0x63, 0x2f, 0x69, 0x6e, 0x63, 0x6c, 0x75, 0x64, 0x65, 0x2f, 0x63
        /*0036*/ 	.byte	0x75, 0x74, 0x65, 0x2f, 0x70, 0x6f, 0x69, 0x6e, 0x74, 0x65, 0x72, 0x5f, 0x66, 0x6c, 0x61, 0x67
        /*0046*/ 	.byte	0x67, 0x65, 0x64, 0x2e, 0x68, 0x70, 0x70, 0x00
	.type		$str$28,@object
	.size		$str$28,($str$27 - $str$28)
$str$28:
        /*004e*/ 	.byte	0x2f, 0x74, 0x6d, 0x70, 0x2f, 0x63, 0x75, 0x74, 0x6c, 0x61, 0x73, 0x73, 0x5f, 0x73, 0x77, 0x65
        /*005e*/ 	.byte	0x65, 0x70, 0x5f, 0x73, 0x72, 0x63, 0x2f, 0x69, 0x6e, 0x63, 0x6c, 0x75, 0x64, 0x65, 0x2f, 0x63
        /*006e*/ 	.byte	0x75, 0x74, 0x65, 0x2f, 0x61, 0x74, 0x6f, 0x6d, 0x2f, 0x63, 0x6f, 0x70, 0x79, 0x5f, 0x74, 0x72
        /*007e*/ 	.byte	0x61, 0x69, 0x74, 0x73, 0x5f, 0x73, 0x6d, 0x31, 0x30, 0x30, 0x2e, 0x68, 0x70, 0x70, 0x00
	.type		$str$27,@object
	.size		$str$27,(__unnamed_1 - $str$27)
$str$27:
        /*008d*/ 	.byte	0x28, 0x28, 0x75, 0x69, 0x6e, 0x74, 0x33, 0x32, 0x5f, 0x74, 0x28, 0x74, 0x68, 0x72, 0x65, 0x61
        /*009d*/ 	.byte	0x64, 0x49, 0x64, 0x78, 0x2e, 0x78, 0x29, 0x20, 0x2f, 0x20, 0x33, 0x32, 0x29, 0x20, 0x25, 0x20
        /*00ad*/ 	.byte	0x34, 0x29, 0x20, 0x3d, 0x3d, 0x20, 0x28, 0x28, 0x28, 0x74, 0x6d, 0x65, 0x6d, 0x5f, 0x61, 0x64
        /*00bd*/ 	.byte	0x64, 0x72, 0x20, 0x3e, 0x3e, 0x20, 0x31, 0x36, 0x29, 0x20, 0x2f, 0x20, 0x33, 0x32, 0x29, 0x20
        /*00cd*/ 	.byte	0x25, 0x20, 0x34, 0x29, 0x00
	.type		__unnamed_1,@object
	.size		__unnamed_1,(__unnamed_2 - __unnamed_1)
__unnamed_1:
        /*00d2*/ 	.byte	0x61, 0x75, 0x74, 0x6f, 0x20, 0x63, 0x75, 0x74, 0x65, 0x3a, 0x3a, 0x61, 0x73, 0x5f, 0x70, 0x6f
        /* <DEDUP_REMOVED lines=24> */
        /*0262*/ 	.byte	0x34, 0x38, 0x3e, 0x3e, 0x3e, 0x3e, 0x5d, 0x00
	.type		__unnamed_2,@object
	.size		__unnamed_2,(.L_2 - __unnamed_2)
__unnamed_2:
        /* <DEDUP_REMOVED lines=40> */
        /*04ea*/ 	.byte	0x3a, 0x3a, 0x43, 0x3c, 0x30, 0x3e, 0x3e, 0x3e, 0x3e, 0x5d, 0x00
.L_2:


//--------------------- .nv.shared._ZN7cutlass13device_kernelINS_4conv6kernel13ConvUniversalINS1_16ConvProblemShapeILNS1_8OperatorE0ELi3EEENS1_10collective14CollectiveConvINS1_47MainloopSm100TmaUmmaWarpSpecializedImplicitGemmILS5_0ELi17ELi3ELi1ELi2EN4cute5tupleIJNSA_1CILi2EEENSC_ILi1EEESE_EEEEENSB_IJNSC_ILi128EEENSC_ILi64EEENSB_IJSI_EEEEEENS_6half_tESL_NSA_8TiledMMAINSA_8MMA_AtomIJNSA_26SM100_MMA_F16BF16_2x1SM_SSISL_SL_fLi128ELi64ELNSA_4UMMA5MajorE0ELSQ_0ELNSP_7ScaleInE0ELSR_0EEEEEENSA_6LayoutINSB_IJSE_SE_SE_EEENSB_IJNSC_ILi0EEESW_SW_EEEEENSB_IJNSA_10UnderscoreESZ_SZ_EEEEENS7_6detail27Sm100ImplicitGemmTileTraitsINSA_25SM100_TMA_2SM_LOAD_IM2COLENSA_14ComposedLayoutINSA_7SwizzleILi3ELi4ELi3EEENSA_18smem_ptr_flag_bitsILi16EEENSU_INSB_IJNSC_ILi8EEESI_EEENSB_IJSI_SE_EEEEEEEvEENS13_INSA_18SM100_TMA_2SM_LOADES1E_vEEEENS_8epilogue10collective18CollectiveEpilogueINS1J_23Sm100TmaWarpSpecializedILi3ELi2ELi16ELb1ELb0EEEJNSB_IJSI_SI_SJ_EEENSB_IJNSU_ISI_SE_EENSU_INSB_IJNSC_ILi16EEESD_EEENSB_IJSE_NSC_ILi32EEEEEEEEEEESL_NSB_IJNSB_IJllllEEESE_SW_EEESL_S1X_NS1J_6fusion15FusionCallbacksIS1N_NS1Y_17LinearCombinationISL_fSL_fLNS_15FloatRoundStyleE2EEES1O_S1V_JEEENSA_5SM1004TMEM4LOAD26SM100_TMEM_LOAD_32dp32b16xENSA_20SM90_TMA_LOAD_IM2COLENS15_INS16_ILi1ELi4ELi3EEES19_NSU_INSB_IJS1A_S1Q_EEENSB_IJS1Q_SE_EEEEEEENSA_39AutoVectorizingCopyWithAssumedAlignmentILi128EEENSA_21SM90_TMA_STORE_IM2COLES2D_S2F_S2F_EEEvvEEEEvNT_6ParamsE --------------------------
	.section	.nv.shared._ZN7cutlass13device_kernelINS_4conv6kernel13ConvUniversalINS1_16ConvProblemShapeILNS1_8OperatorE0ELi3EEENS1_10collective14CollectiveConvINS1_47MainloopSm100TmaUmmaWarpSpecializedImplicitGemmILS5_0ELi17ELi3ELi1ELi2EN4cute5tupleIJNSA_1CILi2EEENSC_ILi1EEESE_EEEEENSB_IJNSC_ILi128EEENSC_ILi64EEENSB_IJSI_EEEEEENS_6half_tESL_NSA_8TiledMMAINSA_8MMA_AtomIJNSA_26SM100_MMA_F16BF16_2x1SM_SSISL_SL_fLi128ELi64ELNSA_4UMMA5MajorE0ELSQ_0ELNSP_7ScaleInE0ELSR_0EEEEEENSA_6LayoutINSB_IJSE_SE_SE_EEENSB_IJNSC_ILi0EEESW_SW_EEEEENSB_IJNSA_10UnderscoreESZ_SZ_EEEEENS7_6detail27Sm100ImplicitGemmTileTraitsINSA_25SM100_TMA_2SM_LOAD_IM2COLENSA_14ComposedLayoutINSA_7SwizzleILi3ELi4ELi3EEENSA_18smem_ptr_flag_bitsILi16EEENSU_INSB_IJNSC_ILi8EEESI_EEENSB_IJSI_SE_EEEEEEEvEENS13_INSA_18SM100_TMA_2SM_LOADES1E_vEEEENS_8epilogue10collective18CollectiveEpilogueINS1J_23Sm100TmaWarpSpecializedILi3ELi2ELi16ELb1ELb0EEEJNSB_IJSI_SI_SJ_EEENSB_IJNSU_ISI_SE_EENSU_INSB_IJNSC_ILi16EEESD_EEENSB_IJSE_NSC_ILi32EEEEEEEEEEESL_NSB_IJNSB_IJllllEEESE_SW_EEESL_S1X_NS1J_6fusion15FusionCallbacksIS1N_NS1Y_17LinearCombinationISL_fSL_fLNS_15FloatRoundStyleE2EEES1O_S1V_JEEENSA_5SM1004TMEM4LOAD26SM100_TMEM_LOAD_32dp32b16xENSA_20SM90_TMA_LOAD_IM2COLENS15_INS16_ILi1ELi4ELi3EEES19_NSU_INSB_IJS1A_S1Q_EEENSB_IJS1Q_SE_EEEEEEENSA_39AutoVectorizingCopyWithAssumedAlignmentILi128EEENSA_21SM90_TMA_STORE_IM2COLES2D_S2F_S2F_EEEvvEEEEvNT_6ParamsE,"aw",@nobits
	.sectionflags	@""
	.align	16
	.zero		1024


//--------------------- .nv.shared.reserved.0     --------------------------
	.section	.nv.shared.reserved.0,"aw",@nobits
	.weak		__nv_reservedSMEM_offset_0_alias
	.size		__nv_reservedSMEM_offset_0_alias, 0, 64
	.other		__nv_reservedSMEM_offset_0_alias,@"STO_CUDA_RESERVED_SHARED STV_DEFAULT"
__nv_reservedSMEM_offset_0_alias:
	.zero		0
.nv.shared.reserved.0:
	.zero		64
	.weak		__nv_reservedSMEM_tcgen05_partition
	.type		__nv_reservedSMEM_tcgen05_partition,@object
	.size		__nv_reservedSMEM_tcgen05_partition,(.L_0 - __nv_reservedSMEM_tcgen05_partition)
__nv_reservedSMEM_tcgen05_partition:
	.zero		32
.L_0:


//--------------------- .nv.global                --------------------------
	.section	.nv.global,"aw",@nobits
.nv.global:
	.type		_ZN39_INTERNAL_cdfe29b4_4_k_cu_a3423f43_32634cute1_E,@object
	.size		_ZN39_INTERNAL_cdfe29b4_4_k_cu_a3423f43_32634cute1_E,(_ZN39_INTERNAL_cdfe29b4_4_k_cu_a3423f43_32634cuda3std3__45__cpo6cbeginE - _ZN39_INTERNAL_cdfe29b4_4_k_cu_a3423f43_32634cute1_E)
_ZN39_INTERNAL_cdfe29b4_4_k_cu_a3423f43_32634cute1_E:
	.zero		1
	.type		_ZN39_INTERNAL_cdfe29b4_4_k_cu_a3423f43_32634cuda3std3__45__cpo6cbeginE,@object
	.size		_ZN39_INTERNAL_cdfe29b4_4_k_cu_a3423f43_32634cuda3std3__45__cpo6cbeginE,(_ZN39_INTERNAL_cdfe29b4_4_k_cu_a3423f43_32634cuda3std3__48in_placeE - _ZN39_INTERNAL_cdfe29b4_4_k_cu_a3423f43_32634cuda3std3__45__cpo6cbeginE)
_ZN39_INTERNAL_cdfe29b4_4_k_cu_a3423f43_32634cuda3std3__45__cpo6cbeginE:
	.zero		1
	.type		_ZN39_INTERNAL_cdfe29b4_4_k_cu_a3423f43_32634cuda3std3__48in_placeE,@object
	.size		_ZN39_INTERNAL_cdfe29b4_4_k_cu_a3423f43_32634cuda3std3__48in_placeE,(_ZN39_INTERNAL_cdfe29b4_4_k_cu_a3423f43_32634cuda3std6ranges3__45__cpo9iter_moveE - _ZN39_INTERNAL_cdfe29b4_4_k_cu_a3423f43_32634cuda3std3__48in_placeE)
_ZN39_INTERNAL_cdfe29b4_4_k_cu_a3423f43_32634cuda3std3__48in_placeE:
	.zero		1
	.type		_ZN39_INTERNAL_cdfe29b4_4_k_cu_a3423f43_32634cuda3std6ranges3__45__cpo9iter_moveE,@object
	.size		_ZN39_INTERNAL_cdfe29b4_4_k_cu_a3423f43_32634cuda3std6ranges3__45__cpo9iter_moveE,(_ZN39_INTERNAL_cdfe29b4_4_k_cu_a3423f43_32634cuda3std3__45__cpo5beginE - _ZN39_INTERNAL_cdfe29b4_4_k_cu_a3423f43_32634cuda3std6ranges3__45__cpo9iter_moveE)
_ZN39_INTERNAL_cdfe29b4_4_k_cu_a3423f43_32634cuda3std6ranges3__45__cpo9iter_moveE:
	.zero		1
	.type		_ZN39_INTERNAL_cdfe29b4_4_k_cu_a3423f43_32634cuda3std3__45__cpo5beginE,@object
	.size		_ZN39_INTERNAL_cdfe29b4_4_k_cu_a3423f43_32634cuda3std3__45__cpo5beginE,(_ZN39_INTERNAL_cdfe29b4_4_k_cu_a3423f43_32634cuda3std3__441_GLOBAL__N__cdfe29b4_4_k_cu_a3423f43_32636ignoreE - _ZN39_INTERNAL_cdfe29b4_4_k_cu_a3423f43_32634cuda3std3__45__cpo5beginE)
_ZN39_INTERNAL_cdfe29b4_4_k_cu_a3423f43_32634cuda3std3__45__cpo5beginE:
	.zero		1
	.type		_ZN39_INTERNAL_cdfe29b4_4_k_cu_a3423f43_32634cuda3std3__441_GLOBAL__N__cdfe29b4_4_k_cu_a3423f43_32636ignoreE,@object
	.size		_ZN39_INTERNAL_cdfe29b4_4_k_cu_a3423f43_32634cuda3std3__441_GLOBAL__N__cdfe29b4_4_k_cu_a3423f43_32636ignoreE,(_ZN39_INTERNAL_cdfe29b4_4_k_cu_a3423f43_32634cute7productE - _ZN39_INTERNAL_cdfe29b4_4_k_cu_a3423f43_32634cuda3std3__441_GLOBAL__N__cdfe29b4_4_k_cu_a3423f43_32636ignoreE)
_ZN39_INTERNAL_cdfe29b4_4_k_cu_a3423f43_32634cuda3std3__441_GLOBAL__N__cdfe29b4_4_k_cu_a3423f43_32636ignoreE:
	.zero		1
	.type		_ZN39_INTERNAL_cdfe29b4_4_k_cu_a3423f43_32634cute7productE,@object
	.size		_ZN39_INTERNAL_cdfe29b4_4_k_cu_a3423f43_32634cute7productE,(_ZN39_INTERNAL_cdfe29b4_4_k_cu_a3423f43_32634cuda3std3__45__cpo3endE - _ZN39_INTERNAL_cdfe29b4_4_k_cu_a3423f43_32634cute7productE)
_ZN39_INTERNAL_cdfe29b4_4_k_cu_a3423f43_32634cute7productE:
	.zero		1
	.type		_ZN39_INTERNAL_cdfe29b4_4_k_cu_a3423f43_32634cuda3std3__45__cpo3endE,@object
	.size		_ZN39_INTERNAL_cdfe29b4_4_k_cu_a3423f43_32634cuda3std3__45__cpo3endE,(_ZN39_INTERNAL_cdfe29b4_4_k_cu_a3423f43_32634cuda3std3__419piecewise_constructE - _ZN39_INTERNAL_cdfe29b4_4_k_cu_a3423f43_32634cuda3std3__45__cpo3endE)
_ZN39_INTERNAL_cdfe29b4_4_k_cu_a3423f43_32634cuda3std3__45__cpo3endE:
	.zero		1
	.type		_ZN39_INTERNAL_cdfe29b4_4_k_cu_a3423f43_32634cuda3std3__419piecewise_constructE,@object
	.size		_ZN39_INTERNAL_cdfe29b4_4_k_cu_a3423f43_32634cuda3std3__419piecewise_constructE,(_ZN39_INTERNAL_cdfe29b4_4_k_cu_a3423f43_32634cuda3std3__45__cpo4cendE - _ZN39_INTERNAL_cdfe29b4_4_k_cu_a3423f43_32634cuda3std3__419piecewise_constructE)
_ZN39_INTERNAL_cdfe29b4_4_k_cu_a3423f43_32634cuda3std3__419piecewise_constructE:
	.zero		1
	.type		_ZN39_INTERNAL_cdfe29b4_4_k_cu_a3423f43_32634cuda3std3__45__cpo4cendE,@object
	.size		_ZN39_INTERNAL_cdfe29b4_4_k_cu_a3423f43_32634cuda3std3__45__cpo4cendE,(_ZN39_INTERNAL_cdfe29b4_4_k_cu_a3423f43_32634cuda3std6ranges3__45__cpo4swapE - _ZN39_INTERNAL_cdfe29b4_4_k_cu_a3423f43_32634cuda3std3__45__cpo4cendE)
_ZN39_INTERNAL_cdfe29b4_4_k_cu_a3423f43_32634cuda3std3__45__cpo4cendE:
	.zero		1
	.type		_ZN39_INTERNAL_cdfe29b4_4_k_cu_a3423f43_32634cuda3std6ranges3__45__cpo4swapE,@object
	.size		_ZN39_INTERNAL_cdfe29b4_4_k_cu_a3423f43_32634cuda3std6ranges3__45__cpo4swapE,(.L_10 - _ZN39_INTERNAL_cdfe29b4_4_k_cu_a3423f43_32634cuda3std6ranges3__45__cpo4swapE)
_ZN39_INTERNAL_cdfe29b4_4_k_cu_a3423f43_32634cuda3std6ranges3__45__cpo4swapE:
	.zero		1
.L_10:


//--------------------- .nv.constant0._ZN7cutlass13device_kernelINS_4conv6kernel13ConvUniversalINS1_16ConvProblemShapeILNS1_8OperatorE0ELi3EEENS1_10collective14CollectiveConvINS1_47MainloopSm100TmaUmmaWarpSpecializedImplicitGemmILS5_0ELi17ELi3ELi1ELi2EN4cute5tupleIJNSA_1CILi2EEENSC_ILi1EEESE_EEEEENSB_IJNSC_ILi128EEENSC_ILi64EEENSB_IJSI_EEEEEENS_6half_tESL_NSA_8TiledMMAINSA_8MMA_AtomIJNSA_26SM100_MMA_F16BF16_2x1SM_SSISL_SL_fLi128ELi64ELNSA_4UMMA5MajorE0ELSQ_0ELNSP_7ScaleInE0ELSR_0EEEEEENSA_6LayoutINSB_IJSE_SE_SE_EEENSB_IJNSC_ILi0EEESW_SW_EEEEENSB_IJNSA_10UnderscoreESZ_SZ_EEEEENS7_6detail27Sm100ImplicitGemmTileTraitsINSA_25SM100_TMA_2SM_LOAD_IM2COLENSA_14ComposedLayoutINSA_7SwizzleILi3ELi4ELi3EEENSA_18smem_ptr_flag_bitsILi16EEENSU_INSB_IJNSC_ILi8EEESI_EEENSB_IJSI_SE_EEEEEEEvEENS13_INSA_18SM100_TMA_2SM_LOADES1E_vEEEENS_8epilogue10collective18CollectiveEpilogueINS1J_23Sm100TmaWarpSpecializedILi3ELi2ELi16ELb1ELb0EEEJNSB_IJSI_SI_SJ_EEENSB_IJNSU_ISI_SE_EENSU_INSB_IJNSC_ILi16EEESD_EEENSB_IJSE_NSC_ILi32EEEEEEEEEEESL_NSB_IJNSB_IJllllEEESE_SW_EEESL_S1X_NS1J_6fusion15FusionCallbacksIS1N_NS1Y_17LinearCombinationISL_fSL_fLNS_15FloatRoundStyleE2EEES1O_S1V_JEEENSA_5SM1004TMEM4LOAD26SM100_TMEM_LOAD_32dp32b16xENSA_20SM90_TMA_LOAD_IM2COLENS15_INS16_ILi1ELi4ELi3EEES19_NSU_INSB_IJS1A_S1Q_EEENSB_IJS1Q_SE_EEEEEEENSA_39AutoVectorizingCopyWithAssumedAlignmentILi128EEENSA_21SM90_TMA_STORE_IM2COLES2D_S2F_S2F_EEEvvEEEEvNT_6ParamsE --------------------------
	.section	.nv.constant0._ZN7cutlass13device_kernelINS_4conv6kernel13ConvUniversalINS1_16ConvProblemShapeILNS1_8OperatorE0ELi3EEENS1_10collective14CollectiveConvINS1_47MainloopSm100TmaUmmaWarpSpecializedImplicitGemmILS5_0ELi17ELi3ELi1ELi2EN4cute5tupleIJNSA_1CILi2EEENSC_ILi1EEESE_EEEEENSB_IJNSC_ILi128EEENSC_ILi64EEENSB_IJSI_EEEEEENS_6half_tESL_NSA_8TiledMMAINSA_8MMA_AtomIJNSA_26SM100_MMA_F16BF16_2x1SM_SSISL_SL_fLi128ELi64ELNSA_4UMMA5MajorE0ELSQ_0ELNSP_7ScaleInE0ELSR_0EEEEEENSA_6LayoutINSB_IJSE_SE_SE_EEENSB_IJNSC_ILi0EEESW_SW_EEEEENSB_IJNSA_10UnderscoreESZ_SZ_EEEEENS7_6detail27Sm100ImplicitGemmTileTraitsINSA_25SM100_TMA_2SM_LOAD_IM2COLENSA_14ComposedLayoutINSA_7SwizzleILi3ELi4ELi3EEENSA_18smem_ptr_flag_bitsILi16EEENSU_INSB_IJNSC_ILi8EEESI_EEENSB_IJSI_SE_EEEEEEEvEENS13_INSA_18SM100_TMA_2SM_LOADES1E_vEEEENS_8epilogue10collective18CollectiveEpilogueINS1J_23Sm100TmaWarpSpecializedILi3ELi2ELi16ELb1ELb0EEEJNSB_IJSI_SI_SJ_EEENSB_IJNSU_ISI_SE_EENSU_INSB_IJNSC_ILi16EEESD_EEENSB_IJSE_NSC_ILi32EEEEEEEEEEESL_NSB_IJNSB_IJllllEEESE_SW_EEESL_S1X_NS1J_6fusion15FusionCallbacksIS1N_NS1Y_17LinearCombinationISL_fSL_fLNS_15FloatRoundStyleE2EEES1O_S1V_JEEENSA_5SM1004TMEM4LOAD26SM100_TMEM_LOAD_32dp32b16xENSA_20SM90_TMA_LOAD_IM2COLENS15_INS16_ILi1ELi4ELi3EEES19_NSU_INSB_IJS1A_S1Q_EEENSB_IJS1Q_SE_EEEEEEENSA_39AutoVectorizingCopyWithAssumedAlignmentILi128EEENSA_21SM90_TMA_STORE_IM2COLES2D_S2F_S2F_EEEvvEEEEvNT_6ParamsE,"a",@progbits
	.sectionflags	@""
	.align	4
.nv.constant0._ZN7cutlass13device_kernelINS_4conv6kernel13ConvUniversalINS1_16ConvProblemShapeILNS1_8OperatorE0ELi3EEENS1_10collective14CollectiveConvINS1_47MainloopSm100TmaUmmaWarpSpecializedImplicitGemmILS5_0ELi17ELi3ELi1ELi2EN4cute5tupleIJNSA_1CILi2EEENSC_ILi1EEESE_EEEEENSB_IJNSC_ILi128EEENSC_ILi64EEENSB_IJSI_EEEEEENS_6half_tESL_NSA_8TiledMMAINSA_8MMA_AtomIJNSA_26SM100_MMA_F16BF16_2x1SM_SSISL_SL_fLi128ELi64ELNSA_4UMMA5MajorE0ELSQ_0ELNSP_7ScaleInE0ELSR_0EEEEEENSA_6LayoutINSB_IJSE_SE_SE_EEENSB_IJNSC_ILi0EEESW_SW_EEEEENSB_IJNSA_10UnderscoreESZ_SZ_EEEEENS7_6detail27Sm100ImplicitGemmTileTraitsINSA_25SM100_TMA_2SM_LOAD_IM2COLENSA_14ComposedLayoutINSA_7SwizzleILi3ELi4ELi3EEENSA_18smem_ptr_flag_bitsILi16EEENSU_INSB_IJNSC_ILi8EEESI_EEENSB_IJSI_SE_EEEEEEEvEENS13_INSA_18SM100_TMA_2SM_LOADES1E_vEEEENS_8epilogue10collective18CollectiveEpilogueINS1J_23Sm100TmaWarpSpecializedILi3ELi2ELi16ELb1ELb0EEEJNSB_IJSI_SI_SJ_EEENSB_IJNSU_ISI_SE_EENSU_INSB_IJNSC_ILi16EEESD_EEENSB_IJSE_NSC_ILi32EEEEEEEEEEESL_NSB_IJNSB_IJllllEEESE_SW_EEESL_S1X_NS1J_6fusion15FusionCallbacksIS1N_NS1Y_17LinearCombinationISL_fSL_fLNS_15FloatRoundStyleE2EEES1O_S1V_JEEENSA_5SM1004TMEM4LOAD26SM100_TMEM_LOAD_32dp32b16xENSA_20SM90_TMA_LOAD_IM2COLENS15_INS16_ILi1ELi4ELi3EEES19_NSU_INSB_IJS1A_S1Q_EEENSB_IJS1Q_SE_EEEEEEENSA_39AutoVectorizingCopyWithAssumedAlignmentILi128EEENSA_21SM90_TMA_STORE_IM2COLES2D_S2F_S2F_EEEvvEEEEvNT_6ParamsE:
	.zero		3200


//--------------------- SYMBOLS --------------------------

	.type		.nv.reservedSmem.offset0,@object
	.size		.nv.reservedSmem.offset0,0x4
	.type		.nv.reservedSmem.cap,@object
	.size		.nv.reservedSmem.cap,0x4
	.type		__assertfail,@function
